	.target	sm_100a

	.elftype	@"ET_EXEC"


//--------------------- .note.nv.tkinfo           --------------------------
	.section	.note.nv.tkinfo,"",@"SHT_NOTE"
	.sectionflags	@"SHF_NOTE_NV_TKINFO"
	.tkinfo
        /*0018*/ 	.word	0x00000002
        /*0030*/ 	.string	""
        /*0030*/ 	.string	"ptxas"
        /*0030*/ 	.string	"Cuda compilation tools, release 13.0, V13.0.88"
        /*0030*/ 	.string	"Build cuda_13.0.r13.0/compiler.36424714_0"
        /*0030*/ 	.string	"-arch sm_100a -m 64 "



//--------------------- .note.nv.cuinfo           --------------------------
	.section	.note.nv.cuinfo,"",@"SHT_NOTE"
	.sectionflags	@"SHF_NOTE_NV_CUINFO"
        /*0018*/ 	.short	0x0002
        /*001a*/ 	.short	0x0064
        /*001c*/ 	.short	0x0082
	.zero		2


//--------------------- .nv.info                  --------------------------
	.section	.nv.info,"",@"SHT_CUDA_INFO"
	.align	4


	//----- nvinfo : EIATTR_REGCOUNT
	.align		4
        /*0000*/ 	.byte	0x04, 0x2f
        /*0002*/ 	.short	(.L_19 - .L_18)
	.align		4
.L_18:
        /*0004*/ 	.word	index@(_ZN7cutlass13device_kernelINS_4conv6kernel13ConvUniversalINS1_16ConvProblemShapeILNS1_8OperatorE1ELi3EEENS1_10collective14CollectiveConvINS1_47MainloopSm100TmaUmmaWarpSpecializedImplicitGemmILS5_1ELi8ELi3ELi1ELi2EN4cute5tupleIJNSA_1CILi2EEENSC_ILi1EEESE_EEEEENSB_IJNSC_ILi64EEENSC_ILi128EEENSB_IJSH_EEEEEENS_10bfloat16_tESL_NSA_8TiledMMAINSA_8MMA_AtomIJNSA_20SM100_MMA_F16BF16_SSISL_SL_fLi64ELi128ELNSA_4UMMA5MajorE0ELSQ_1ELNSP_7ScaleInE0ELSR_0EEEEEENSA_6LayoutINSB_IJSE_SE_SE_EEENSB_IJNSC_ILi0EEESW_SW_EEEEENSB_IJNSA_10UnderscoreESZ_SZ_EEEEENS7_6detail27Sm100ImplicitGemmTileTraitsINSA_20SM90_TMA_LOAD_IM2COLENSA_14ComposedLayoutINSA_7SwizzleILi3ELi4ELi3EEENSA_18smem_ptr_flag_bitsILi16EEENSU_INSB_IJNSC_ILi8EEESH_EEENSB_IJSH_SE_EEEEEEEvEENS13_INSA_23SM90_TMA_LOAD_MULTICASTENS15_IS17_S19_NSU_INSB_IJSH_S1A_EEENSB_IJSE_SH_EEEEEEEvEEEENS_8epilogue10collective18CollectiveEpilogueINS1N_23Sm100TmaWarpSpecializedILi4ELi2ELi16ELb1ELb0EEEJSK_NSB_IJNSU_ISH_SE_EENSU_INSC_ILi32EEESE_EEEEESL_NSB_IJNSB_IJllllEEESE_SW_EEESL_S1X_NS1N_6fusion15FusionCallbacksIS1R_NS1Y_17LinearCombinationISL_fSL_fLNS_15FloatRoundStyleE2EEESK_S1V_JEEENSA_5SM1004TMEM4LOAD26SM100_TMEM_LOAD_16dp256b4xES14_NS15_INS16_ILi2ELi4ELi3EEES19_NSU_INSB_IJS1A_S1T_EEENSB_IJS1T_SE_EEEEEEENSA_17SM75_U32x4_LDSM_NENSA_21SM90_TMA_STORE_IM2COLES2C_NSA_17SM90_U32x4_STSM_NENSA_39AutoVectorizingCopyWithAssumedAlignmentILi128EEEEEEvvEEEEvNT_6ParamsE)
        /*0008*/ 	.word	0x0000004e


	//----- nvinfo : EIATTR_FRAME_SIZE
	.align		4
.L_19:
        /*000c*/ 	.byte	0x04, 0x11
        /*000e*/ 	.short	(.L_21 - .L_20)
	.align		4
.L_20:
        /*0010*/ 	.word	index@($__internal_2_$__cuda_sm10x_tcgen05_guardrail_trap_unallocated_columns_being_dealloced)
        /*0014*/ 	.word	0x00000008


	//----- nvinfo : EIATTR_FRAME_SIZE
	.align		4
.L_21:
        /*0018*/ 	.byte	0x04, 0x11
        /*001a*/ 	.short	(.L_23 - .L_22)
	.align		4
.L_22:
        /*001c*/ 	.word	index@($__internal_1_$__cuda_sm10x_tcgen05_guardrail_trap_phase_invalid_during_alloc)
        /*0020*/ 	.word	0x00000008


	//----- nvinfo : EIATTR_FRAME_SIZE
	.align		4
.L_23:
        /*0024*/ 	.byte	0x04, 0x11
        /*0026*/ 	.short	(.L_25 - .L_24)
	.align		4
.L_24:
        /*0028*/ 	.word	index@($__internal_0_$__cuda_sm10x_tcgen05_guardrail_trap_col_being_dealloced_not_returned_by_alloc)
        /*002c*/ 	.word	0x00000008


	//----- nvinfo : EIATTR_FRAME_SIZE
	.align		4
.L_25:
        /*0030*/ 	.byte	0x04, 0x11
        /*0032*/ 	.short	(.L_27 - .L_26)
	.align		4
.L_26:
        /*0034*/ 	.word	index@(_ZN7cutlass13device_kernelINS_4conv6kernel13ConvUniversalINS1_16ConvProblemShapeILNS1_8OperatorE1ELi3EEENS1_10collective14CollectiveConvINS1_47MainloopSm100TmaUmmaWarpSpecializedImplicitGemmILS5_1ELi8ELi3ELi1ELi2EN4cute5tupleIJNSA_1CILi2EEENSC_ILi1EEESE_EEEEENSB_IJNSC_ILi64EEENSC_ILi128EEENSB_IJSH_EEEEEENS_10bfloat16_tESL_NSA_8TiledMMAINSA_8MMA_AtomIJNSA_20SM100_MMA_F16BF16_SSISL_SL_fLi64ELi128ELNSA_4UMMA5MajorE0ELSQ_1ELNSP_7ScaleInE0ELSR_0EEEEEENSA_6LayoutINSB_IJSE_SE_SE_EEENSB_IJNSC_ILi0EEESW_SW_EEEEENSB_IJNSA_10UnderscoreESZ_SZ_EEEEENS7_6detail27Sm100ImplicitGemmTileTraitsINSA_20SM90_TMA_LOAD_IM2COLENSA_14ComposedLayoutINSA_7SwizzleILi3ELi4ELi3EEENSA_18smem_ptr_flag_bitsILi16EEENSU_INSB_IJNSC_ILi8EEESH_EEENSB_IJSH_SE_EEEEEEEvEENS13_INSA_23SM90_TMA_LOAD_MULTICASTENS15_IS17_S19_NSU_INSB_IJSH_S1A_EEENSB_IJSE_SH_EEEEEEEvEEEENS_8epilogue10collective18CollectiveEpilogueINS1N_23Sm100TmaWarpSpecializedILi4ELi2ELi16ELb1ELb0EEEJSK_NSB_IJNSU_ISH_SE_EENSU_INSC_ILi32EEESE_EEEEESL_NSB_IJNSB_IJllllEEESE_SW_EEESL_S1X_NS1N_6fusion15FusionCallbacksIS1R_NS1Y_17LinearCombinationISL_fSL_fLNS_15FloatRoundStyleE2EEESK_S1V_JEEENSA_5SM1004TMEM4LOAD26SM100_TMEM_LOAD_16dp256b4xES14_NS15_INS16_ILi2ELi4ELi3EEES19_NSU_INSB_IJS1A_S1T_EEENSB_IJS1T_SE_EEEEEEENSA_17SM75_U32x4_LDSM_NENSA_21SM90_TMA_STORE_IM2COLES2C_NSA_17SM90_U32x4_STSM_NENSA_39AutoVectorizingCopyWithAssumedAlignmentILi128EEEEEEvvEEEEvNT_6ParamsE)
        /*0038*/ 	.word	0x00000008


	//----- nvinfo : EIATTR_MIN_STACK_SIZE
	.align		4
.L_27:
        /*003c*/ 	.byte	0x04, 0x12
        /*003e*/ 	.short	(.L_29 - .L_28)
	.align		4
.L_28:
        /*0040*/ 	.word	index@(_ZN7cutlass13device_kernelINS_4conv6kernel13ConvUniversalINS1_16ConvProblemShapeILNS1_8OperatorE1ELi3EEENS1_10collective14CollectiveConvINS1_47MainloopSm100TmaUmmaWarpSpecializedImplicitGemmILS5_1ELi8ELi3ELi1ELi2EN4cute5tupleIJNSA_1CILi2EEENSC_ILi1EEESE_EEEEENSB_IJNSC_ILi64EEENSC_ILi128EEENSB_IJSH_EEEEEENS_10bfloat16_tESL_NSA_8TiledMMAINSA_8MMA_AtomIJNSA_20SM100_MMA_F16BF16_SSISL_SL_fLi64ELi128ELNSA_4UMMA5MajorE0ELSQ_1ELNSP_7ScaleInE0ELSR_0EEEEEENSA_6LayoutINSB_IJSE_SE_SE_EEENSB_IJNSC_ILi0EEESW_SW_EEEEENSB_IJNSA_10UnderscoreESZ_SZ_EEEEENS7_6detail27Sm100ImplicitGemmTileTraitsINSA_20SM90_TMA_LOAD_IM2COLENSA_14ComposedLayoutINSA_7SwizzleILi3ELi4ELi3EEENSA_18smem_ptr_flag_bitsILi16EEENSU_INSB_IJNSC_ILi8EEESH_EEENSB_IJSH_SE_EEEEEEEvEENS13_INSA_23SM90_TMA_LOAD_MULTICASTENS15_IS17_S19_NSU_INSB_IJSH_S1A_EEENSB_IJSE_SH_EEEEEEEvEEEENS_8epilogue10collective18CollectiveEpilogueINS1N_23Sm100TmaWarpSpecializedILi4ELi2ELi16ELb1ELb0EEEJSK_NSB_IJNSU_ISH_SE_EENSU_INSC_ILi32EEESE_EEEEESL_NSB_IJNSB_IJllllEEESE_SW_EEESL_S1X_NS1N_6fusion15FusionCallbacksIS1R_NS1Y_17LinearCombinationISL_fSL_fLNS_15FloatRoundStyleE2EEESK_S1V_JEEENSA_5SM1004TMEM4LOAD26SM100_TMEM_LOAD_16dp256b4xES14_NS15_INS16_ILi2ELi4ELi3EEES19_NSU_INSB_IJS1A_S1T_EEENSB_IJS1T_SE_EEEEEEENSA_17SM75_U32x4_LDSM_NENSA_21SM90_TMA_STORE_IM2COLES2C_NSA_17SM90_U32x4_STSM_NENSA_39AutoVectorizingCopyWithAssumedAlignmentILi128EEEEEEvvEEEEvNT_6ParamsE)
        /*0044*/ 	.word	0x00000008
.L_29:


//--------------------- .nv.compat                --------------------------
	.section	.nv.compat,"",@"SHT_CUDA_COMPAT_INFO"
	.align	4
        /*0000*/ 	.byte	0x02, 0x09, 0x01, 0x00, 0x02, 0x02, 0x02, 0x00, 0x02, 0x05, 0x05, 0x00, 0x03, 0x07, 0x01, 0x01
        /*0010*/ 	.byte	0x02, 0x03, 0x01, 0x00, 0x02, 0x06, 0x01, 0x00, 0x04, 0x0b, 0x08, 0x00, 0x09, 0x00, 0x00, 0x00
        /*0020*/ 	.byte	0x00, 0x00, 0x00, 0x00


//--------------------- .nv.info._ZN7cutlass13device_kernelINS_4conv6kernel13ConvUniversalINS1_16ConvProblemShapeILNS1_8OperatorE1ELi3EEENS1_10collective14CollectiveConvINS1_47MainloopSm100TmaUmmaWarpSpecializedImplicitGemmILS5_1ELi8ELi3ELi1ELi2EN4cute5tupleIJNSA_1CILi2EEENSC_ILi1EEESE_EEEEENSB_IJNSC_ILi64EEENSC_ILi128EEENSB_IJSH_EEEEEENS_10bfloat16_tESL_NSA_8TiledMMAINSA_8MMA_AtomIJNSA_20SM100_MMA_F16BF16_SSISL_SL_fLi64ELi128ELNSA_4UMMA5MajorE0ELSQ_1ELNSP_7ScaleInE0ELSR_0EEEEEENSA_6LayoutINSB_IJSE_SE_SE_EEENSB_IJNSC_ILi0EEESW_SW_EEEEENSB_IJNSA_10UnderscoreESZ_SZ_EEEEENS7_6detail27Sm100ImplicitGemmTileTraitsINSA_20SM90_TMA_LOAD_IM2COLENSA_14ComposedLayoutINSA_7SwizzleILi3ELi4ELi3EEENSA_18smem_ptr_flag_bitsILi16EEENSU_INSB_IJNSC_ILi8EEESH_EEENSB_IJSH_SE_EEEEEEEvEENS13_INSA_23SM90_TMA_LOAD_MULTICASTENS15_IS17_S19_NSU_INSB_IJSH_S1A_EEENSB_IJSE_SH_EEEEEEEvEEEENS_8epilogue10collective18CollectiveEpilogueINS1N_23Sm100TmaWarpSpecializedILi4ELi2ELi16ELb1ELb0EEEJSK_NSB_IJNSU_ISH_SE_EENSU_INSC_ILi32EEESE_EEEEESL_NSB_IJNSB_IJllllEEESE_SW_EEESL_S1X_NS1N_6fusion15FusionCallbacksIS1R_NS1Y_17LinearCombinationISL_fSL_fLNS_15FloatRoundStyleE2EEESK_S1V_JEEENSA_5SM1004TMEM4LOAD26SM100_TMEM_LOAD_16dp256b4xES14_NS15_INS16_ILi2ELi4ELi3EEES19_NSU_INSB_IJS1A_S1T_EEENSB_IJS1T_SE_EEEEEEENSA_17SM75_U32x4_LDSM_NENSA_21SM90_TMA_STORE_IM2COLES2C_NSA_17SM90_U32x4_STSM_NENSA_39AutoVectorizingCopyWithAssumedAlignmentILi128EEEEEEvvEEEEvNT_6ParamsE --------------------------
	.section	.nv.info._ZN7cutlass13device_kernelINS_4conv6kernel13ConvUniversalINS1_16ConvProblemShapeILNS1_8OperatorE1ELi3EEENS1_10collective14CollectiveConvINS1_47MainloopSm100TmaUmmaWarpSpecializedImplicitGemmILS5_1ELi8ELi3ELi1ELi2EN4cute5tupleIJNSA_1CILi2EEENSC_ILi1EEESE_EEEEENSB_IJNSC_ILi64EEENSC_ILi128EEENSB_IJSH_EEEEEENS_10bfloat16_tESL_NSA_8TiledMMAINSA_8MMA_AtomIJNSA_20SM100_MMA_F16BF16_SSISL_SL_fLi64ELi128ELNSA_4UMMA5MajorE0ELSQ_1ELNSP_7ScaleInE0ELSR_0EEEEEENSA_6LayoutINSB_IJSE_SE_SE_EEENSB_IJNSC_ILi0EEESW_SW_EEEEENSB_IJNSA_10UnderscoreESZ_SZ_EEEEENS7_6detail27Sm100ImplicitGemmTileTraitsINSA_20SM90_TMA_LOAD_IM2COLENSA_14ComposedLayoutINSA_7SwizzleILi3ELi4ELi3EEENSA_18smem_ptr_flag_bitsILi16EEENSU_INSB_IJNSC_ILi8EEESH_EEENSB_IJSH_SE_EEEEEEEvEENS13_INSA_23SM90_TMA_LOAD_MULTICASTENS15_IS17_S19_NSU_INSB_IJSH_S1A_EEENSB_IJSE_SH_EEEEEEEvEEEENS_8epilogue10collective18CollectiveEpilogueINS1N_23Sm100TmaWarpSpecializedILi4ELi2ELi16ELb1ELb0EEEJSK_NSB_IJNSU_ISH_SE_EENSU_INSC_ILi32EEESE_EEEEESL_NSB_IJNSB_IJllllEEESE_SW_EEESL_S1X_NS1N_6fusion15FusionCallbacksIS1R_NS1Y_17LinearCombinationISL_fSL_fLNS_15FloatRoundStyleE2EEESK_S1V_JEEENSA_5SM1004TMEM4LOAD26SM100_TMEM_LOAD_16dp256b4xES14_NS15_INS16_ILi2ELi4ELi3EEES19_NSU_INSB_IJS1A_S1T_EEENSB_IJS1T_SE_EEEEEEENSA_17SM75_U32x4_LDSM_NENSA_21SM90_TMA_STORE_IM2COLES2C_NSA_17SM90_U32x4_STSM_NENSA_39AutoVectorizingCopyWithAssumedAlignmentILi128EEEEEEvvEEEEvNT_6ParamsE,"",@"SHT_CUDA_INFO"
	.sectionflags	@""
	.align	4


	//----- nvinfo : EIATTR_CUDA_API_VERSION
	.align		4
        /*0000*/ 	.byte	0x04, 0x37
        /*0002*/ 	.short	(.L_31 - .L_30)
.L_30:
        /*0004*/ 	.word	0x00000082


	//----- nvinfo : EIATTR_KPARAM_INFO
	.align		4
.L_31:
        /*0008*/ 	.byte	0x04, 0x17
        /*000a*/ 	.short	(.L_33 - .L_32)
.L_32:
        /*000c*/ 	.word	0x00000000
        /*0010*/ 	.short	0x0000
        /*0012*/ 	.short	0x0000
        /*0014*/ 	.byte	0x00, 0xf0, 0x01, 0x24


	//----- nvinfo : EIATTR_AT_ENTRY_FRAGMENTS
	.align		4
.L_33:
        /*0018*/ 	.byte	0x04, 0x4f
        /*001a*/ 	.short	(.L_35 - .L_34)


	//   ....[0]....
.L_34:
        /*001c*/ 	.word	0x00000006


	//----- nvinfo : EIATTR_RESERVED_SMEM_USED
	.align		4
.L_35:
        /*0020*/ 	.byte	0x01, 0x41
	.zero		2


	//----- nvinfo : EIATTR_SPARSE_MMA_MASK
	.align		4
        /*0024*/ 	.byte	0x03, 0x50
        /*0026*/ 	.short	0x0000


	//----- nvinfo : EIATTR_TCGEN05_1CTA_USED
	.align		4
        /*0028*/ 	.byte	0x01, 0x51
	.zero		2


	//----- nvinfo : EIATTR_MAXREG_COUNT
	.align		4
        /*002c*/ 	.byte	0x03, 0x1b
        /*002e*/ 	.short	0x00ff


	//----- nvinfo : EIATTR_NUM_BARRIERS
	.align		4
        /*0030*/ 	.byte	0x02, 0x4c
        /*0032*/ 	.byte	0x07
	.zero		1


	//----- nvinfo : EIATTR_EXTERNS
	.align		4
        /*0034*/ 	.byte	0x04, 0x0f
        /*0036*/ 	.short	(.L_37 - .L_36)


	//   ....[0]....
	.align		4
.L_36:
        /*0038*/ 	.word	index@(__assertfail)


	//----- nvinfo : EIATTR_MERCURY_ISA_VERSION
	.align		4
.L_37:
        /*003c*/ 	.byte	0x03, 0x5f
        /*003e*/ 	.short	0x0101


	//----- nvinfo : EIATTR_INT_WARP_WIDE_INSTR_OFFSETS
	.align		4
        /*0040*/ 	.byte	0x04, 0x31
        /*0042*/ 	.short	(.L_39 - .L_38)


	//   ....[0]....
.L_38:
        /*0044*/ 	.word	0x000041f0


	//   ....[1]....
        /*0048*/ 	.word	0x00004210


	//   ....[2]....
        /*004c*/ 	.word	0x00004240


	//   ....[3]....
        /*0050*/ 	.word	0x00004fe0


	//   ....[4]....
        /*0054*/ 	.word	0x00005050


	//   ....[5]....
        /*0058*/ 	.word	0x00005160


	//   ....[6]....
        /*005c*/ 	.word	0x000051e0


	//   ....[7]....
        /*0060*/ 	.word	0x000052e0


	//   ....[8]....
        /*0064*/ 	.word	0x00005380


	//   ....[9]....
        /*0068*/ 	.word	0x00005470


	//   ....[10]....
        /*006c*/ 	.word	0x00005570


	//----- nvinfo : EIATTR_COOP_GROUP_MASK_REGIDS
	.align		4
.L_39:
        /*0070*/ 	.byte	0x04, 0x29
        /*0072*/ 	.short	(.L_41 - .L_40)


	//   ....[0]....
.L_40:
        /*0074*/ 	.word	0xffffffff


	//   ....[1]....
        /*0078*/ 	.word	0xffffffff


	//   ....[2]....
        /*007c*/ 	.word	0xffffffff


	//   ....[3]....
        /*0080*/ 	.word	0xffffffff


	//   ....[4]....
        /*0084*/ 	.word	0xffffffff


	//   ....[5]....
        /*0088*/ 	.word	0xffffffff


	//   ....[6]....
        /*008c*/ 	.word	0xffffffff


	//   ....[7]....
        /*0090*/ 	.word	0xffffffff


	//   ....[8]....
        /*0094*/ 	.word	0xffffffff


	//   ....[9]....
        /*0098*/ 	.word	0xffffffff


	//   ....[10]....
        /*009c*/ 	.word	0xffffffff


	//   ....[11]....
        /*00a0*/ 	.word	0xffffffff


	//   ....[12]....
        /*00a4*/ 	.word	0xffffffff


	//----- nvinfo : EIATTR_COOP_GROUP_INSTR_OFFSETS
	.align		4
.L_41:
        /*00a8*/ 	.byte	0x04, 0x28
        /*00aa*/ 	.short	(.L_43 - .L_42)


	//   ....[0]....
.L_42:
        /*00ac*/ 	.word	0x00000090


	//   ....[1]....
        /*00b0*/ 	.word	0x00000500


	//   ....[2]....
        /*00b4*/ 	.word	0x00000740


	//   ....[3]....
        /*00b8*/ 	.word	0x000008e0


	//   ....[4]....
        /*00bc*/ 	.word	0x000009e0


	//   ....[5]....
        /*00c0*/ 	.word	0x00000b30


	//   ....[6]....
        /*00c4*/ 	.word	0x00000d30


	//   ....[7]....
        /*00c8*/ 	.word	0x000026b0


	//   ....[8]....
        /*00cc*/ 	.word	0x00003500


	//   ....[9]....
        /*00d0*/ 	.word	0x00003710


	//   ....[10]....
        /*00d4*/ 	.word	0x00003740


	//   ....[11]....
        /*00d8*/ 	.word	0x000040d0


	//   ....[12]....
        /*00dc*/ 	.word	0x00004310


	//----- nvinfo : EIATTR_VRC_CTA_INIT_COUNT
	.align		4
.L_43:
        /*00e0*/ 	.byte	0x02, 0x4a
        /*00e2*/ 	.byte	0x80
	.zero		1


	//----- nvinfo : EIATTR_SYSCALL_OFFSETS
	.align		4
        /*00e4*/ 	.byte	0x04, 0x46
        /*00e6*/ 	.short	(.L_45 - .L_44)


	//   ....[0]....
.L_44:
        /*00e8*/ 	.word	0x000061b0


	//   ....[1]....
        /*00ec*/ 	.word	0x000062a0


	//   ....[2]....
        /*00f0*/ 	.word	0x00006c00


	//   ....[3]....
        /*00f4*/ 	.word	0x000074e0


	//   ....[4]....
        /*00f8*/ 	.word	0x00007d90


	//   ....[5]....
        /*00fc*/ 	.word	0x00008630


	//----- nvinfo : EIATTR_MBARRIER_INSTR_OFFSETS
	.align		4
.L_45:
        /*0100*/ 	.byte	0x04, 0x39
        /*0102*/ 	.short	(.L_47 - .L_46)


	//   ....[0]....
.L_46:
        /*0104*/ 	.word	0x00000620
        /*0108*/ 	.word	0x000000ff
        /*010c*/ 	.word	0x00000000
        /*0110*/ 	.short	0x0100
        /*0112*/ 	.byte	0x04
	.zero		1


	//   ....[1]....
        /*0114*/ 	.word	0x00000630
        /*0118*/ 	.word	0x000000ff
        /*011c*/ 	.word	0x00000040
        /*0120*/ 	.short	0x0100
        /*0122*/ 	.byte	0x04
	.zero		1


	//   ....[2]....
        /*0124*/ 	.word	0x00000640
        /*0128*/ 	.word	0x000000ff
        /*012c*/ 	.word	0x00000008
        /*0130*/ 	.short	0x0100
        /*0132*/ 	.byte	0x04
	.zero		1


	//   ....[3]....
        /*0134*/ 	.word	0x00000650
        /*0138*/ 	.word	0x000000ff
        /*013c*/ 	.word	0x00000048
        /*0140*/ 	.short	0x0100
        /*0142*/ 	.byte	0x04
	.zero		1


	//   ....[4]....
        /*0144*/ 	.word	0x00000660
        /*0148*/ 	.word	0x000000ff
        /*014c*/ 	.word	0x00000010
        /*0150*/ 	.short	0x0100
        /*0152*/ 	.byte	0x04
	.zero		1


	//   ....[5]....
        /*0154*/ 	.word	0x00000670
        /*0158*/ 	.word	0x000000ff
        /*015c*/ 	.word	0x00000050
        /*0160*/ 	.short	0x0100
        /*0162*/ 	.byte	0x04
	.zero		1


	//   ....[6]....
        /*0164*/ 	.word	0x00000680
        /*0168*/ 	.word	0x000000ff
        /*016c*/ 	.word	0x00000018
        /*0170*/ 	.short	0x0100
        /*0172*/ 	.byte	0x04
	.zero		1


	//   ....[7]....
        /*0174*/ 	.word	0x00000690
        /*0178*/ 	.word	0x000000ff
        /*017c*/ 	.word	0x00000058
        /*0180*/ 	.short	0x0100
        /*0182*/ 	.byte	0x04
	.zero		1


	//   ....[8]....
        /*0184*/ 	.word	0x000006a0
        /*0188*/ 	.word	0x000000ff
        /*018c*/ 	.word	0x00000020
        /*0190*/ 	.short	0x0100
        /*0192*/ 	.byte	0x04
	.zero		1


	//   ....[9]....
        /*0194*/ 	.word	0x000006b0
        /*0198*/ 	.word	0x000000ff
        /*019c*/ 	.word	0x00000060
        /*01a0*/ 	.short	0x0100
        /*01a2*/ 	.byte	0x04
	.zero		1


	//   ....[10]....
        /*01a4*/ 	.word	0x000006c0
        /*01a8*/ 	.word	0x000000ff
        /*01ac*/ 	.word	0x00000028
        /*01b0*/ 	.short	0x0100
        /*01b2*/ 	.byte	0x04
	.zero		1


	//   ....[11]....
        /*01b4*/ 	.word	0x000006d0
        /*01b8*/ 	.word	0x000000ff
        /*01bc*/ 	.word	0x00000068
        /*01c0*/ 	.short	0x0100
        /*01c2*/ 	.byte	0x04
	.zero		1


	//   ....[12]....
        /*01c4*/ 	.word	0x000006e0
        /*01c8*/ 	.word	0x000000ff
        /*01cc*/ 	.word	0x00000030
        /*01d0*/ 	.short	0x0100
        /*01d2*/ 	.byte	0x04
	.zero		1


	//   ....[13]....
        /*01d4*/ 	.word	0x000006f0
        /*01d8*/ 	.word	0x000000ff
        /*01dc*/ 	.word	0x00000070
        /*01e0*/ 	.short	0x0100
        /*01e2*/ 	.byte	0x04
	.zero		1


	//   ....[14]....
        /*01e4*/ 	.word	0x00000700
        /*01e8*/ 	.word	0x000000ff
        /*01ec*/ 	.word	0x00000038
        /*01f0*/ 	.short	0x0100
        /*01f2*/ 	.byte	0x04
	.zero		1


	//   ....[15]....
        /*01f4*/ 	.word	0x00000710
        /*01f8*/ 	.word	0x000000ff
        /*01fc*/ 	.word	0x00000078
        /*0200*/ 	.short	0x0100
        /*0202*/ 	.byte	0x04
	.zero		1


	//   ....[16]....
        /*0204*/ 	.word	0x00000850
        /*0208*/ 	.word	0x000000ff
        /*020c*/ 	.word	0x00000080
        /*0210*/ 	.short	0x0100
        /*0212*/ 	.byte	0x04
	.zero		1


	//   ....[17]....
        /*0214*/ 	.word	0x00000860
        /*0218*/ 	.word	0x000000ff
        /*021c*/ 	.word	0x000000a0
        /*0220*/ 	.short	0x0100
        /*0222*/ 	.byte	0x04
	.zero		1


	//   ....[18]....
        /*0224*/ 	.word	0x00000870
        /*0228*/ 	.word	0x000000ff
        /*022c*/ 	.word	0x00000088
        /*0230*/ 	.short	0x0100
        /*0232*/ 	.byte	0x04
	.zero		1


	//   ....[19]....
        /*0234*/ 	.word	0x00000880
        /*0238*/ 	.word	0x000000ff
        /*023c*/ 	.word	0x000000a8
        /*0240*/ 	.short	0x0100
        /*0242*/ 	.byte	0x04
	.zero		1


	//   ....[20]....
        /*0244*/ 	.word	0x00000890
        /*0248*/ 	.word	0x000000ff
        /*024c*/ 	.word	0x00000090
        /*0250*/ 	.short	0x0100
        /*0252*/ 	.byte	0x04
	.zero		1


	//   ....[21]....
        /*0254*/ 	.word	0x000008a0
        /*0258*/ 	.word	0x000000ff
        /*025c*/ 	.word	0x000000b0
        /*0260*/ 	.short	0x0100
        /*0262*/ 	.byte	0x04
	.zero		1


	//   ....[22]....
        /*0264*/ 	.word	0x000008b0
        /*0268*/ 	.word	0x000000ff
        /*026c*/ 	.word	0x00000098
        /*0270*/ 	.short	0x0100
        /*0272*/ 	.byte	0x04
	.zero		1


	//   ....[23]....
        /*0274*/ 	.word	0x000008c0
        /*0278*/ 	.word	0x000000ff
        /*027c*/ 	.word	0x000000b8
        /*0280*/ 	.short	0x0100
        /*0282*/ 	.byte	0x04
	.zero		1


	//   ....[24]....
        /*0284*/ 	.word	0x000009b0
        /*0288*/ 	.word	0x000000ff
        /*028c*/ 	.word	0x000000c0
        /*0290*/ 	.short	0x0100
        /*0292*/ 	.byte	0x06
	.zero		1


	//   ....[25]....
        /*0294*/ 	.word	0x000009c0
        /*0298*/ 	.word	0x000000ff
        /*029c*/ 	.word	0x000000c8
        /*02a0*/ 	.short	0x0100
        /*02a2*/ 	.byte	0x06
	.zero		1


	//   ....[26]....
        /*02a4*/ 	.word	0x00000b00
        /*02a8*/ 	.word	0x000000ff
        /*02ac*/ 	.word	0x000000d0
        /*02b0*/ 	.short	0x0100
        /*02b2*/ 	.byte	0x06
	.zero		1


	//   ....[27]....
        /*02b4*/ 	.word	0x00000b10
        /*02b8*/ 	.word	0x000000ff
        /*02bc*/ 	.word	0x000000d8
        /*02c0*/ 	.short	0x0100
        /*02c2*/ 	.byte	0x06
	.zero		1


	//   ....[28]....
        /*02c4*/ 	.word	0x00000c40
        /*02c8*/ 	.word	0x000000ff
        /*02cc*/ 	.word	0x000000e0
        /*02d0*/ 	.short	0x0100
        /*02d2*/ 	.byte	0x04
	.zero		1


	//   ....[29]....
        /*02d4*/ 	.word	0x00000c50
        /*02d8*/ 	.word	0x000000ff
        /*02dc*/ 	.word	0x000000f0
        /*02e0*/ 	.short	0x0100
        /*02e2*/ 	.byte	0x04
	.zero		1


	//   ....[30]....
        /*02e4*/ 	.word	0x00000c60
        /*02e8*/ 	.word	0x000000ff
        /*02ec*/ 	.word	0x000000e8
        /*02f0*/ 	.short	0x0100
        /*02f2*/ 	.byte	0x04
	.zero		1


	//   ....[31]....
        /*02f4*/ 	.word	0x00000c70
        /*02f8*/ 	.word	0x000000ff
        /*02fc*/ 	.word	0x000000f8
        /*0300*/ 	.short	0x0100
        /*0302*/ 	.byte	0x04
	.zero		1


	//   ....[32]....
        /*0304*/ 	.word	0x000017c0
        /*0308*/ 	.word	0x000000ff
        /*030c*/ 	.word	0x00000040
        /*0310*/ 	.short	0x010a
        /*0312*/ 	.byte	0x04
	.zero		1


	//   ....[33]....
        /*0314*/ 	.word	0x00001ad0
        /*0318*/ 	.word	0x000000ff
        /*031c*/ 	.word	0x00000040
        /*0320*/ 	.short	0x010a
        /*0322*/ 	.byte	0x11
	.zero		1


	//   ....[34]....
        /*0324*/ 	.word	0x00001c60
        /*0328*/ 	.word	0x000000ff
        /*032c*/ 	.word	0x00000040
        /*0330*/ 	.short	0x010a
        /*0332*/ 	.byte	0x08
	.zero		1


	//   ....[35]....
        /*0334*/ 	.word	0x00001f20
        /*0338*/ 	.word	0x000000ff
        /*033c*/ 	.word	0x000000c8
        /*0340*/ 	.short	0x0101
        /*0342*/ 	.byte	0x29
	.zero		1


	//   ....[36]....
        /*0344*/ 	.word	0x00001f40
        /*0348*/ 	.word	0x000000ff
        /*034c*/ 	.word	0x00000040
        /*0350*/ 	.short	0x010a
        /*0352*/ 	.byte	0x04
	.zero		1


	//   ....[37]....
        /*0354*/ 	.word	0x00002220
        /*0358*/ 	.word	0x000000ff
        /*035c*/ 	.word	0x00000040
        /*0360*/ 	.short	0x010a
        /*0362*/ 	.byte	0x09
	.zero		1


	//   ....[38]....
        /*0364*/ 	.word	0x000023b0
        /*0368*/ 	.word	0x000000ff
        /*036c*/ 	.word	0x00000040
        /*0370*/ 	.short	0x010a
        /*0372*/ 	.byte	0x08
	.zero		1


	//   ....[39]....
        /*0374*/ 	.word	0x000026c0
        /*0378*/ 	.word	0x000000ff
        /*037c*/ 	.word	0x000000d0
        /*0380*/ 	.short	0x010a
        /*0382*/ 	.byte	0x29
	.zero		1


	//   ....[40]....
        /*0384*/ 	.word	0x00002780
        /*0388*/ 	.word	0x000000ff
        /*038c*/ 	.word	0x00000000
        /*0390*/ 	.short	0x0101
        /*0392*/ 	.byte	0x04
	.zero		1


	//   ....[41]....
        /*0394*/ 	.word	0x00002d70
        /*0398*/ 	.word	0x000000ff
        /*039c*/ 	.word	0x00000000
        /*03a0*/ 	.short	0x010a
        /*03a2*/ 	.byte	0x04
	.zero		1


	//   ....[42]....
        /*03a4*/ 	.word	0x00002e00
        /*03a8*/ 	.word	0x000000ff
        /*03ac*/ 	.word	0x00000000
        /*03b0*/ 	.short	0x010a
        /*03b2*/ 	.byte	0x05
	.zero		1


	//   ....[43]....
        /*03b4*/ 	.word	0x00002e90
        /*03b8*/ 	.word	0x000000ff
        /*03bc*/ 	.word	0x00000000
        /*03c0*/ 	.short	0x010a
        /*03c2*/ 	.byte	0x05
	.zero		1


	//   ....[44]....
        /*03c4*/ 	.word	0x00002f20
        /*03c8*/ 	.word	0x000000ff
        /*03cc*/ 	.word	0x00000000
        /*03d0*/ 	.short	0x010a
        /*03d2*/ 	.byte	0x05
	.zero		1


	//   ....[45]....
        /*03d4*/ 	.word	0x00002fb0
        /*03d8*/ 	.word	0x000000ff
        /*03dc*/ 	.word	0x00000000
        /*03e0*/ 	.short	0x010a
        /*03e2*/ 	.byte	0x05
	.zero		1


	//   ....[46]....
        /*03e4*/ 	.word	0x00003040
        /*03e8*/ 	.word	0x000000ff
        /*03ec*/ 	.word	0x00000000
        /*03f0*/ 	.short	0x010a
        /*03f2*/ 	.byte	0x05
	.zero		1


	//   ....[47]....
        /*03f4*/ 	.word	0x000030d0
        /*03f8*/ 	.word	0x000000ff
        /*03fc*/ 	.word	0x00000000
        /*0400*/ 	.short	0x010a
        /*0402*/ 	.byte	0x05
	.zero		1


	//   ....[48]....
        /*0404*/ 	.word	0x00003170
        /*0408*/ 	.word	0x00000000
        /*040c*/ 	.word	0x00000000
        /*0410*/ 	.short	0x010a
        /*0412*/ 	.byte	0xff
	.zero		1


	//   ....[49]....
        /*0414*/ 	.word	0x000032c0
        /*0418*/ 	.word	0x000000ff
        /*041c*/ 	.word	0x000000d8
        /*0420*/ 	.short	0x010a
        /*0422*/ 	.byte	0x04
	.zero		1


	//   ....[50]....
        /*0424*/ 	.word	0x00003360
        /*0428*/ 	.word	0x000000ff
        /*042c*/ 	.word	0x000000d0
        /*0430*/ 	.short	0x010a
        /*0432*/ 	.byte	0x04
	.zero		1


	//   ....[51]....
        /*0434*/ 	.word	0x00003400
        /*0438*/ 	.word	0x000000ff
        /*043c*/ 	.word	0x00000000
        /*0440*/ 	.short	0x0101
        /*0442*/ 	.byte	0x05
	.zero		1


	//   ....[52]....
        /*0444*/ 	.word	0x00003440
        /*0448*/ 	.word	0x000000ff
        /*044c*/ 	.word	0x000000d8
        /*0450*/ 	.short	0x0106
        /*0452*/ 	.byte	0x04
	.zero		1


	//   ....[53]....
        /*0454*/ 	.word	0x00003480
        /*0458*/ 	.word	0x00000000
        /*045c*/ 	.word	0x000000d8
        /*0460*/ 	.short	0x010a
        /*0462*/ 	.byte	0xff
	.zero		1


	//   ....[54]....
        /*0464*/ 	.word	0x00003a10
        /*0468*/ 	.word	0x000000ff
        /*046c*/ 	.word	0x000000d0
        /*0470*/ 	.short	0x010a
        /*0472*/ 	.byte	0x14
	.zero		1


	//   ....[55]....
        /*0474*/ 	.word	0x00003ac0
        /*0478*/ 	.word	0x000000ff
        /*047c*/ 	.word	0x00000000
        /*0480*/ 	.short	0x0101
        /*0482*/ 	.byte	0x22
	.zero		1


	//   ....[56]....
        /*0484*/ 	.word	0x00003ad0
        /*0488*/ 	.word	0x000000ff
        /*048c*/ 	.word	0x000000f0
        /*0490*/ 	.short	0x010a
        /*0492*/ 	.byte	0x19
	.zero		1


	//   ....[57]....
        /*0494*/ 	.word	0x00003b80
        /*0498*/ 	.word	0x000000ff
        /*049c*/ 	.word	0x00000000
        /*04a0*/ 	.short	0x010a
        /*04a2*/ 	.byte	0x04
	.zero		1


	//   ....[58]....
        /*04a4*/ 	.word	0x00003bd0
        /*04a8*/ 	.word	0x000000ff
        /*04ac*/ 	.word	0x00000000
        /*04b0*/ 	.short	0x010a
        /*04b2*/ 	.byte	0x12
	.zero		1


	//   ....[59]....
        /*04b4*/ 	.word	0x00003d20
        /*04b8*/ 	.word	0x000000ff
        /*04bc*/ 	.word	0x00000000
        /*04c0*/ 	.short	0x010a
        /*04c2*/ 	.byte	0x05
	.zero		1


	//   ....[60]....
        /*04c4*/ 	.word	0x00004020
        /*04c8*/ 	.word	0x000000ff
        /*04cc*/ 	.word	0x00000000
        /*04d0*/ 	.short	0x010a
        /*04d2*/ 	.byte	0x04
	.zero		1


	//   ....[61]....
        /*04d4*/ 	.word	0x000040b0
        /*04d8*/ 	.word	0x000000ff
        /*04dc*/ 	.word	0x00000000
        /*04e0*/ 	.short	0x010a
        /*04e2*/ 	.byte	0x04
	.zero		1


	//   ....[62]....
        /*04e4*/ 	.word	0x00004690
        /*04e8*/ 	.word	0x000000ff
        /*04ec*/ 	.word	0x000000d0
        /*04f0*/ 	.short	0x010a
        /*04f2*/ 	.byte	0x14
	.zero		1


	//   ....[63]....
        /*04f4*/ 	.word	0x00004730
        /*04f8*/ 	.word	0x000000ff
        /*04fc*/ 	.word	0x00000000
        /*0500*/ 	.short	0x0101
        /*0502*/ 	.byte	0x2f
	.zero		1


	//   ....[64]....
        /*0504*/ 	.word	0x00004c80
        /*0508*/ 	.word	0x000000ff
        /*050c*/ 	.word	0x000000c8
        /*0510*/ 	.short	0x010a
        /*0512*/ 	.byte	0x14
	.zero		1


	//   ....[65]....
        /*0514*/ 	.word	0x00004e20
        /*0518*/ 	.word	0x000000ff
        /*051c*/ 	.word	0x000000a0
        /*0520*/ 	.short	0x010a
        /*0522*/ 	.byte	0x14
	.zero		1


	//   ....[66]....
        /*0524*/ 	.word	0x000050f0
        /*0528*/ 	.word	0x000000ff
        /*052c*/ 	.word	0x00000080
        /*0530*/ 	.short	0x010b
        /*0532*/ 	.byte	0x14
	.zero		1


	//   ....[67]....
        /*0534*/ 	.word	0x00005100
        /*0538*/ 	.word	0x000000ff
        /*053c*/ 	.word	0x00000000
        /*0540*/ 	.short	0x0101
        /*0542*/ 	.byte	0x34
	.zero		1


	//   ....[68]....
        /*0544*/ 	.word	0x00005120
        /*0548*/ 	.word	0x000000ff
        /*054c*/ 	.word	0x000000a8
        /*0550*/ 	.short	0x010a
        /*0552*/ 	.byte	0x14
	.zero		1


	//   ....[69]....
        /*0554*/ 	.word	0x00005270
        /*0558*/ 	.word	0x000000ff
        /*055c*/ 	.word	0x00000088
        /*0560*/ 	.short	0x010b
        /*0562*/ 	.byte	0x14
	.zero		1


	//   ....[70]....
        /*0564*/ 	.word	0x00005280
        /*0568*/ 	.word	0x000000ff
        /*056c*/ 	.word	0x00000000
        /*0570*/ 	.short	0x0101
        /*0572*/ 	.byte	0x32
	.zero		1


	//   ....[71]....
        /*0574*/ 	.word	0x000052a0
        /*0578*/ 	.word	0x000000ff
        /*057c*/ 	.word	0x000000b0
        /*0580*/ 	.short	0x010a
        /*0582*/ 	.byte	0x14
	.zero		1


	//   ....[72]....
        /*0584*/ 	.word	0x00005410
        /*0588*/ 	.word	0x000000ff
        /*058c*/ 	.word	0x00000090
        /*0590*/ 	.short	0x010b
        /*0592*/ 	.byte	0x14
	.zero		1


	//   ....[73]....
        /*0594*/ 	.word	0x00005420
        /*0598*/ 	.word	0x000000ff
        /*059c*/ 	.word	0x00000000
        /*05a0*/ 	.short	0x0101
        /*05a2*/ 	.byte	0x31
	.zero		1


	//   ....[74]....
        /*05a4*/ 	.word	0x00005430
        /*05a8*/ 	.word	0x000000ff
        /*05ac*/ 	.word	0x000000b8
        /*05b0*/ 	.short	0x010a
        /*05b2*/ 	.byte	0x14
	.zero		1


	//   ....[75]....
        /*05b4*/ 	.word	0x000055e0
        /*05b8*/ 	.word	0x000000ff
        /*05bc*/ 	.word	0x00000098
        /*05c0*/ 	.short	0x010b
        /*05c2*/ 	.byte	0x14
	.zero		1


	//   ....[76]....
        /*05c4*/ 	.word	0x000055f0
        /*05c8*/ 	.word	0x000000ff
        /*05cc*/ 	.word	0x00000000
        /*05d0*/ 	.short	0x0101
        /*05d2*/ 	.byte	0x30
	.zero		1


	//   ....[77]....
        /*05d4*/ 	.word	0x00005620
        /*05d8*/ 	.word	0x000000ff
        /*05dc*/ 	.word	0x000000a0
        /*05e0*/ 	.short	0x010a
        /*05e2*/ 	.byte	0x14
	.zero		1


	//   ....[78]....
        /*05e4*/ 	.word	0x00005640
        /*05e8*/ 	.word	0x000000ff
        /*05ec*/ 	.word	0x000000a8
        /*05f0*/ 	.short	0x010a
        /*05f2*/ 	.byte	0x14
	.zero		1


	//   ....[79]....
        /*05f4*/ 	.word	0x00005660
        /*05f8*/ 	.word	0x000000ff
        /*05fc*/ 	.word	0x000000b0
        /*0600*/ 	.short	0x010a
        /*0602*/ 	.byte	0x14
	.zero		1


	//   ....[80]....
        /*0604*/ 	.word	0x000056a0
        /*0608*/ 	.word	0x00000000
        /*060c*/ 	.word	0x000000b8
        /*0610*/ 	.short	0x010a
        /*0612*/ 	.byte	0xff
	.zero		1


	//   ....[81]....
        /*0614*/ 	.word	0x00005a50
        /*0618*/ 	.word	0x000000ff
        /*061c*/ 	.word	0x000000d0
        /*0620*/ 	.short	0x010a
        /*0622*/ 	.byte	0x31
	.zero		1


	//   ....[82]....
        /*0624*/ 	.word	0x00005b20
        /*0628*/ 	.word	0x000000ff
        /*062c*/ 	.word	0x00000000
        /*0630*/ 	.short	0x0101
        /*0632*/ 	.byte	0x04
	.zero		1


	//   ....[83]....
        /*0634*/ 	.word	0x000067a0
        /*0638*/ 	.word	0x000000ff
        /*063c*/ 	.word	0x00000080
        /*0640*/ 	.short	0x010a
        /*0642*/ 	.byte	0x31
	.zero		1


	//   ....[84]....
        /*0644*/ 	.word	0x00006830
        /*0648*/ 	.word	0x00000046
        /*064c*/ 	.word	0x000000e0
        /*0650*/ 	.short	0x010a
        /*0652*/ 	.byte	0xff
	.zero		1


	//   ....[85]....
        /*0654*/ 	.word	0x00006a00
        /*0658*/ 	.word	0x000000ff
        /*065c*/ 	.word	0x00000080
        /*0660*/ 	.short	0x010a
        /*0662*/ 	.byte	0x31
	.zero		1


	//   ....[86]....
        /*0664*/ 	.word	0x00006ae0
        /*0668*/ 	.word	0x00000046
        /*066c*/ 	.word	0x000000e0
        /*0670*/ 	.short	0x010a
        /*0672*/ 	.byte	0xff
	.zero		1


	//   ....[87]....
        /*0674*/ 	.word	0x00007240
        /*0678*/ 	.word	0x00000000
        /*067c*/ 	.word	0x00000000
        /*0680*/ 	.short	0x0101
        /*0682*/ 	.byte	0xff
	.zero		1


	//   ....[88]....
        /*0684*/ 	.word	0x00007250
        /*0688*/ 	.word	0x00000004
        /*068c*/ 	.word	0x00000080
        /*0690*/ 	.short	0x010a
        /*0692*/ 	.byte	0xff
	.zero		1


	//   ....[89]....
        /*0694*/ 	.word	0x00007310
        /*0698*/ 	.word	0x00000004
        /*069c*/ 	.word	0x00000080
        /*06a0*/ 	.short	0x010a
        /*06a2*/ 	.byte	0xff
	.zero		1


	//   ....[90]....
        /*06a4*/ 	.word	0x00007af0
        /*06a8*/ 	.word	0x00000000
        /*06ac*/ 	.word	0x00000000
        /*06b0*/ 	.short	0x0101
        /*06b2*/ 	.byte	0xff
	.zero		1


	//   ....[91]....
        /*06b4*/ 	.word	0x00007b10
        /*06b8*/ 	.word	0x00000002
        /*06bc*/ 	.word	0x00000080
        /*06c0*/ 	.short	0x010a
        /*06c2*/ 	.byte	0xff
	.zero		1


	//   ....[92]....
        /*06c4*/ 	.word	0x00007bc0
        /*06c8*/ 	.word	0x00000002
        /*06cc*/ 	.word	0x00000080
        /*06d0*/ 	.short	0x010a
        /*06d2*/ 	.byte	0xff
	.zero		1


	//   ....[93]....
        /*06d4*/ 	.word	0x00008390
        /*06d8*/ 	.word	0x00000000
        /*06dc*/ 	.word	0x00000000
        /*06e0*/ 	.short	0x0101
        /*06e2*/ 	.byte	0xff
	.zero		1


	//   ....[94]....
        /*06e4*/ 	.word	0x000083b0
        /*06e8*/ 	.word	0x00000003
        /*06ec*/ 	.word	0x00000080
        /*06f0*/ 	.short	0x010a
        /*06f2*/ 	.byte	0xff
	.zero		1


	//   ....[95]....
        /*06f4*/ 	.word	0x00008460
        /*06f8*/ 	.word	0x00000003
        /*06fc*/ 	.word	0x00000080
        /*0700*/ 	.short	0x010a
        /*0702*/ 	.byte	0xff
	.zero		1


	//   ....[96]....
        /*0704*/ 	.word	0x00008870
        /*0708*/ 	.word	0x000000ff
        /*070c*/ 	.word	0x00000000
        /*0710*/ 	.short	0x0101
        /*0712*/ 	.byte	0x04
	.zero		1


	//   ....[97]....
        /*0714*/ 	.word	0x00008ca0
        /*0718*/ 	.word	0x00000000
        /*071c*/ 	.word	0x00000000
        /*0720*/ 	.short	0x0101
        /*0722*/ 	.byte	0xff
	.zero		1


	//   ....[98]....
        /*0724*/ 	.word	0x00008f20
        /*0728*/ 	.word	0x000000ff
        /*072c*/ 	.word	0x00000000
        /*0730*/ 	.short	0x0101
        /*0732*/ 	.byte	0x04
	.zero		1


	//   ....[99]....
        /*0734*/ 	.word	0x00008f50
        /*0738*/ 	.word	0x00000000
        /*073c*/ 	.word	0x00000040
        /*0740*/ 	.short	0x010a
        /*0742*/ 	.byte	0xff
	.zero		1


	//   ....[100]....
        /*0744*/ 	.word	0x00008fb0
        /*0748*/ 	.word	0x00000000
        /*074c*/ 	.word	0x00000040
        /*0750*/ 	.short	0x010a
        /*0752*/ 	.byte	0xff
	.zero		1


	//   ....[101]....
        /*0754*/ 	.word	0x00009010
        /*0758*/ 	.word	0x00000000
        /*075c*/ 	.word	0x000000d0
        /*0760*/ 	.short	0x010a
        /*0762*/ 	.byte	0xff
	.zero		1


	//   ....[102]....
        /*0764*/ 	.word	0x00009070
        /*0768*/ 	.word	0x00000000
        /*076c*/ 	.word	0x00000000
        /*0770*/ 	.short	0x010a
        /*0772*/ 	.byte	0xff
	.zero		1


	//   ....[103]....
        /*0774*/ 	.word	0x000090d0
        /*0778*/ 	.word	0x00000000
        /*077c*/ 	.word	0x00000000
        /*0780*/ 	.short	0x010a
        /*0782*/ 	.byte	0xff
	.zero		1


	//   ....[104]....
        /*0784*/ 	.word	0x00009130
        /*0788*/ 	.word	0x00000000
        /*078c*/ 	.word	0x00000000
        /*0790*/ 	.short	0x010a
        /*0792*/ 	.byte	0xff
	.zero		1


	//   ....[105]....
        /*0794*/ 	.word	0x00009190
        /*0798*/ 	.word	0x00000000
        /*079c*/ 	.word	0x00000000
        /*07a0*/ 	.short	0x010a
        /*07a2*/ 	.byte	0xff
	.zero		1


	//   ....[106]....
        /*07a4*/ 	.word	0x000091f0
        /*07a8*/ 	.word	0x00000000
        /*07ac*/ 	.word	0x00000000
        /*07b0*/ 	.short	0x010a
        /*07b2*/ 	.byte	0xff
	.zero		1


	//   ....[107]....
        /*07b4*/ 	.word	0x00009250
        /*07b8*/ 	.word	0x00000000
        /*07bc*/ 	.word	0x00000000
        /*07c0*/ 	.short	0x010a
        /*07c2*/ 	.byte	0xff
	.zero		1


	//   ....[108]....
        /*07c4*/ 	.word	0x000092b0
        /*07c8*/ 	.word	0x00000000
        /*07cc*/ 	.word	0x00000000
        /*07d0*/ 	.short	0x010a
        /*07d2*/ 	.byte	0xff
	.zero		1


	//   ....[109]....
        /*07d4*/ 	.word	0x00009310
        /*07d8*/ 	.word	0x00000004
        /*07dc*/ 	.word	0x000000d8
        /*07e0*/ 	.short	0x010a
        /*07e2*/ 	.byte	0xff
	.zero		1


	//   ....[110]....
        /*07e4*/ 	.word	0x00009370
        /*07e8*/ 	.word	0x00000004
        /*07ec*/ 	.word	0x000000d0
        /*07f0*/ 	.short	0x010a
        /*07f2*/ 	.byte	0xff
	.zero		1


	//   ....[111]....
        /*07f4*/ 	.word	0x000093d0
        /*07f8*/ 	.word	0x00000002
        /*07fc*/ 	.word	0x000000d0
        /*0800*/ 	.short	0x010a
        /*0802*/ 	.byte	0xff
	.zero		1


	//   ....[112]....
        /*0804*/ 	.word	0x00009430
        /*0808*/ 	.word	0x00000004
        /*080c*/ 	.word	0x000000f0
        /*0810*/ 	.short	0x010a
        /*0812*/ 	.byte	0xff
	.zero		1


	//   ....[113]....
        /*0814*/ 	.word	0x00009490
        /*0818*/ 	.word	0x00000002
        /*081c*/ 	.word	0x00000000
        /*0820*/ 	.short	0x010a
        /*0822*/ 	.byte	0xff
	.zero		1


	//   ....[114]....
        /*0824*/ 	.word	0x000094f0
        /*0828*/ 	.word	0x00000002
        /*082c*/ 	.word	0x00000000
        /*0830*/ 	.short	0x010a
        /*0832*/ 	.byte	0xff
	.zero		1


	//   ....[115]....
        /*0834*/ 	.word	0x00009550
        /*0838*/ 	.word	0x00000002
        /*083c*/ 	.word	0x00000000
        /*0840*/ 	.short	0x010a
        /*0842*/ 	.byte	0xff
	.zero		1


	//   ....[116]....
        /*0844*/ 	.word	0x000095b0
        /*0848*/ 	.word	0x00000000
        /*084c*/ 	.word	0x000000d0
        /*0850*/ 	.short	0x010a
        /*0852*/ 	.byte	0xff
	.zero		1


	//   ....[117]....
        /*0854*/ 	.word	0x00009610
        /*0858*/ 	.word	0x00000000
        /*085c*/ 	.word	0x000000c8
        /*0860*/ 	.short	0x010a
        /*0862*/ 	.byte	0xff
	.zero		1


	//   ....[118]....
        /*0864*/ 	.word	0x00009670
        /*0868*/ 	.word	0x00000002
        /*086c*/ 	.word	0x000000a0
        /*0870*/ 	.short	0x010a
        /*0872*/ 	.byte	0xff
	.zero		1


	//   ....[119]....
        /*0874*/ 	.word	0x000096d0
        /*0878*/ 	.word	0x00000002
        /*087c*/ 	.word	0x000000a8
        /*0880*/ 	.short	0x010a
        /*0882*/ 	.byte	0xff
	.zero		1


	//   ....[120]....
        /*0884*/ 	.word	0x00009730
        /*0888*/ 	.word	0x00000002
        /*088c*/ 	.word	0x000000b0
        /*0890*/ 	.short	0x010a
        /*0892*/ 	.byte	0xff
	.zero		1


	//   ....[121]....
        /*0894*/ 	.word	0x00009790
        /*0898*/ 	.word	0x00000000
        /*089c*/ 	.word	0x000000b8
        /*08a0*/ 	.short	0x010a
        /*08a2*/ 	.byte	0xff
	.zero		1


	//   ....[122]....
        /*08a4*/ 	.word	0x000097f0
        /*08a8*/ 	.word	0x00000000
        /*08ac*/ 	.word	0x000000a0
        /*08b0*/ 	.short	0x010a
        /*08b2*/ 	.byte	0xff
	.zero		1


	//   ....[123]....
        /*08b4*/ 	.word	0x00009850
        /*08b8*/ 	.word	0x00000000
        /*08bc*/ 	.word	0x000000a8
        /*08c0*/ 	.short	0x010a
        /*08c2*/ 	.byte	0xff
	.zero		1


	//   ....[124]....
        /*08c4*/ 	.word	0x000098b0
        /*08c8*/ 	.word	0x00000000
        /*08cc*/ 	.word	0x000000b0
        /*08d0*/ 	.short	0x010a
        /*08d2*/ 	.byte	0xff
	.zero		1


	//   ....[125]....
        /*08d4*/ 	.word	0x00009910
        /*08d8*/ 	.word	0x00000000
        /*08dc*/ 	.word	0x000000d0
        /*08e0*/ 	.short	0x010a
        /*08e2*/ 	.byte	0xff
	.zero		1


	//   ....[126]....
        /*08e4*/ 	.word	0x00009970
        /*08e8*/ 	.word	0x00000002
        /*08ec*/ 	.word	0x00000080
        /*08f0*/ 	.short	0x010a
        /*08f2*/ 	.byte	0xff
	.zero		1


	//   ....[127]....
        /*08f4*/ 	.word	0x000099c0
        /*08f8*/ 	.word	0x00000046
        /*08fc*/ 	.word	0x000000e0
        /*0900*/ 	.short	0x010a
        /*0902*/ 	.byte	0xff
	.zero		1


	//   ....[128]....
        /*0904*/ 	.word	0x00009a10
        /*0908*/ 	.word	0x00000004
        /*090c*/ 	.word	0x00000080
        /*0910*/ 	.short	0x010a
        /*0912*/ 	.byte	0xff
	.zero		1


	//   ....[129]....
        /*0914*/ 	.word	0x00009a60
        /*0918*/ 	.word	0x00000002
        /*091c*/ 	.word	0x00000080
        /*0920*/ 	.short	0x010a
        /*0922*/ 	.byte	0xff
	.zero		1


	//   ....[130]....
        /*0924*/ 	.word	0x00009ab0
        /*0928*/ 	.word	0x00000003
        /*092c*/ 	.word	0x00000080
        /*0930*/ 	.short	0x010a
        /*0932*/ 	.byte	0xff
	.zero		1


	//----- nvinfo : EIATTR_NUM_MBARRIERS
	.align		4
.L_47:
        /*0934*/ 	.byte	0x03, 0x38
        /*0936*/ 	.short	0x0020


	//----- nvinfo : EIATTR_EXIT_INSTR_OFFSETS
	.align		4
        /*0938*/ 	.byte	0x04, 0x1c
        /*093a*/ 	.short	(.L_49 - .L_48)


	//   ....[0]....
.L_48:
        /*093c*/ 	.word	0x000031a0


	//   ....[1]....
        /*0940*/ 	.word	0x00003450


	//   ....[2]....
        /*0944*/ 	.word	0x000034b0


	//   ....[3]....
        /*0948*/ 	.word	0x00004320


	//   ....[4]....
        /*094c*/ 	.word	0x000056d0


	//   ....[5]....
        /*0950*/ 	.word	0x00005710


	//   ....[6]....
        /*0954*/ 	.word	0x00008e00


	//   ....[7]....
        /*0958*/ 	.word	0x00008e80


	//   ....[8]....
        /*095c*/ 	.word	0x00008eb0


	//   ....[9]....
        /*0960*/ 	.word	0x00008f30


	//----- nvinfo : EIATTR_MAX_THREADS
	.align		4
.L_49:
        /*0964*/ 	.byte	0x04, 0x05
        /*0966*/ 	.short	(.L_51 - .L_50)
.L_50:
        /*0968*/ 	.word	0x00000100
        /*096c*/ 	.word	0x00000001
        /*0970*/ 	.word	0x00000001


	//----- nvinfo : EIATTR_CRS_STACK_SIZE
	.align		4
.L_51:
        /*0974*/ 	.byte	0x04, 0x1e
        /*0976*/ 	.short	(.L_53 - .L_52)
.L_52:
        /*0978*/ 	.word	0x00000000


	//----- nvinfo : EIATTR_CBANK_PARAM_SIZE
	.align		4
.L_53:
        /*097c*/ 	.byte	0x03, 0x19
        /*097e*/ 	.short	0x0900


	//----- nvinfo : EIATTR_PARAM_CBANK
	.align		4
        /*0980*/ 	.byte	0x04, 0x0a
        /*0982*/ 	.short	(.L_55 - .L_54)
	.align		4
.L_54:
        /*0984*/ 	.word	index@(.nv.constant0._ZN7cutlass13device_kernelINS_4conv6kernel13ConvUniversalINS1_16ConvProblemShapeILNS1_8OperatorE1ELi3EEENS1_10collective14CollectiveConvINS1_47MainloopSm100TmaUmmaWarpSpecializedImplicitGemmILS5_1ELi8ELi3ELi1ELi2EN4cute5tupleIJNSA_1CILi2EEENSC_ILi1EEESE_EEEEENSB_IJNSC_ILi64EEENSC_ILi128EEENSB_IJSH_EEEEEENS_10bfloat16_tESL_NSA_8TiledMMAINSA_8MMA_AtomIJNSA_20SM100_MMA_F16BF16_SSISL_SL_fLi64ELi128ELNSA_4UMMA5MajorE0ELSQ_1ELNSP_7ScaleInE0ELSR_0EEEEEENSA_6LayoutINSB_IJSE_SE_SE_EEENSB_IJNSC_ILi0EEESW_SW_EEEEENSB_IJNSA_10UnderscoreESZ_SZ_EEEEENS7_6detail27Sm100ImplicitGemmTileTraitsINSA_20SM90_TMA_LOAD_IM2COLENSA_14ComposedLayoutINSA_7SwizzleILi3ELi4ELi3EEENSA_18smem_ptr_flag_bitsILi16EEENSU_INSB_IJNSC_ILi8EEESH_EEENSB_IJSH_SE_EEEEEEEvEENS13_INSA_23SM90_TMA_LOAD_MULTICASTENS15_IS17_S19_NSU_INSB_IJSH_S1A_EEENSB_IJSE_SH_EEEEEEEvEEEENS_8epilogue10collective18CollectiveEpilogueINS1N_23Sm100TmaWarpSpecializedILi4ELi2ELi16ELb1ELb0EEEJSK_NSB_IJNSU_ISH_SE_EENSU_INSC_ILi32EEESE_EEEEESL_NSB_IJNSB_IJllllEEESE_SW_EEESL_S1X_NS1N_6fusion15FusionCallbacksIS1R_NS1Y_17LinearCombinationISL_fSL_fLNS_15FloatRoundStyleE2EEESK_S1V_JEEENSA_5SM1004TMEM4LOAD26SM100_TMEM_LOAD_16dp256b4xES14_NS15_INS16_ILi2ELi4ELi3EEES19_NSU_INSB_IJS1A_S1T_EEENSB_IJS1T_SE_EEEEEEENSA_17SM75_U32x4_LDSM_NENSA_21SM90_TMA_STORE_IM2COLES2C_NSA_17SM90_U32x4_STSM_NENSA_39AutoVectorizingCopyWithAssumedAlignmentILi128EEEEEEvvEEEEvNT_6ParamsE)
        /*0988*/ 	.short	0x0380
        /*098a*/ 	.short	0x0900


	//----- nvinfo : EIATTR_SW_WAR
	.align		4
.L_55:
        /*098c*/ 	.byte	0x04, 0x36
        /*098e*/ 	.short	(.L_57 - .L_56)
.L_56:
        /*0990*/ 	.word	0x00000008
.L_57:


//--------------------- .nv.callgraph             --------------------------
	.section	.nv.callgraph,"",@"SHT_CUDA_CALLGRAPH"
	.align	4
	.sectionentsize	8
	.align		4
        /*0000*/ 	.word	0x00000000
	.align		4
        /*0004*/ 	.word	0xffffffff
	.align		4
        /*0008*/ 	.word	index@(_ZN7cutlass13device_kernelINS_4conv6kernel13ConvUniversalINS1_16ConvProblemShapeILNS1_8OperatorE1ELi3EEENS1_10collective14CollectiveConvINS1_47MainloopSm100TmaUmmaWarpSpecializedImplicitGemmILS5_1ELi8ELi3ELi1ELi2EN4cute5tupleIJNSA_1CILi2EEENSC_ILi1EEESE_EEEEENSB_IJNSC_ILi64EEENSC_ILi128EEENSB_IJSH_EEEEEENS_10bfloat16_tESL_NSA_8TiledMMAINSA_8MMA_AtomIJNSA_20SM100_MMA_F16BF16_SSISL_SL_fLi64ELi128ELNSA_4UMMA5MajorE0ELSQ_1ELNSP_7ScaleInE0ELSR_0EEEEEENSA_6LayoutINSB_IJSE_SE_SE_EEENSB_IJNSC_ILi0EEESW_SW_EEEEENSB_IJNSA_10UnderscoreESZ_SZ_EEEEENS7_6detail27Sm100ImplicitGemmTileTraitsINSA_20SM90_TMA_LOAD_IM2COLENSA_14ComposedLayoutINSA_7SwizzleILi3ELi4ELi3EEENSA_18smem_ptr_flag_bitsILi16EEENSU_INSB_IJNSC_ILi8EEESH_EEENSB_IJSH_SE_EEEEEEEvEENS13_INSA_23SM90_TMA_LOAD_MULTICASTENS15_IS17_S19_NSU_INSB_IJSH_S1A_EEENSB_IJSE_SH_EEEEEEEvEEEENS_8epilogue10collective18CollectiveEpilogueINS1N_23Sm100TmaWarpSpecializedILi4ELi2ELi16ELb1ELb0EEEJSK_NSB_IJNSU_ISH_SE_EENSU_INSC_ILi32EEESE_EEEEESL_NSB_IJNSB_IJllllEEESE_SW_EEESL_S1X_NS1N_6fusion15FusionCallbacksIS1R_NS1Y_17LinearCombinationISL_fSL_fLNS_15FloatRoundStyleE2EEESK_S1V_JEEENSA_5SM1004TMEM4LOAD26SM100_TMEM_LOAD_16dp256b4xES14_NS15_INS16_ILi2ELi4ELi3EEES19_NSU_INSB_IJS1A_S1T_EEENSB_IJS1T_SE_EEEEEEENSA_17SM75_U32x4_LDSM_NENSA_21SM90_TMA_STORE_IM2COLES2C_NSA_17SM90_U32x4_STSM_NENSA_39AutoVectorizingCopyWithAssumedAlignmentILi128EEEEEEvvEEEEvNT_6ParamsE)
	.align		4
        /*000c*/ 	.word	index@(__assertfail)
	.align		4
        /*0010*/ 	.word	0x00000000
	.align		4
        /*0014*/ 	.word	0xfffffffe
	.align		4
        /*0018*/ 	.word	0x00000000
	.align		4
        /*001c*/ 	.word	0xfffffffd
	.align		4
        /*0020*/ 	.word	0x00000000
	.align		4
        /*0024*/ 	.word	0xfffffffc


//--------------------- .nv.constant4             --------------------------
	.section	.nv.constant4,"a",@progbits
	.align	8
	.align		8
.nv.constant4:
        /*0000*/ 	.dword	__assertfail
	.align		8
        /*0008*/ 	.dword	__unnamed_1
	.align		8
        /*0010*/ 	.dword	__unnamed_2
	.align		8
        /*0018*/ 	.dword	_ZN39_INTERNAL_9b6025ca_4_k_cu_10c2f476_32984cuda3std3__45__cpo5beginE
	.align		8
        /*0020*/ 	.dword	_ZN39_INTERNAL_9b6025ca_4_k_cu_10c2f476_32984cuda3std3__45__cpo3endE
	.align		8
        /*0028*/ 	.dword	_ZN39_INTERNAL_9b6025ca_4_k_cu_10c2f476_32984cuda3std3__45__cpo6cbeginE
	.align		8
        /*0030*/ 	.dword	_ZN39_INTERNAL_9b6025ca_4_k_cu_10c2f476_32984cuda3std3__45__cpo4cendE
	.align		8
        /*0038*/ 	.dword	_ZN39_INTERNAL_9b6025ca_4_k_cu_10c2f476_32984cuda3std3__441_GLOBAL__N__9b6025ca_4_k_cu_10c2f476_32986ignoreE
	.align		8
        /*0040*/ 	.dword	_ZN39_INTERNAL_9b6025ca_4_k_cu_10c2f476_32984cuda3std3__419piecewise_constructE
	.align		8
        /*0048*/ 	.dword	_ZN39_INTERNAL_9b6025ca_4_k_cu_10c2f476_32984cuda3std3__48in_placeE
	.align		8
        /*0050*/ 	.dword	_ZN39_INTERNAL_9b6025ca_4_k_cu_10c2f476_32984cuda3std6ranges3__45__cpo4swapE
	.align		8
        /*0058*/ 	.dword	_ZN39_INTERNAL_9b6025ca_4_k_cu_10c2f476_32984cuda3std6ranges3__45__cpo9iter_moveE
	.align		8
        /*0060*/ 	.dword	_ZN39_INTERNAL_9b6025ca_4_k_cu_10c2f476_32984cute7productE
	.align		8
        /*0068*/ 	.dword	_ZN39_INTERNAL_9b6025ca_4_k_cu_10c2f476_32984cute1_E
	.align		8
        /*0070*/ 	.dword	$str$27
	.align		8
        /*0078*/ 	.dword	$str$28
	.align		8
        /*0080*/ 	.dword	$str$29
	.align		8
        /*0088*/ 	.dword	$str$30


//--------------------- .text._ZN7cutlass13device_kernelINS_4conv6kernel13ConvUniversalINS1_16ConvProblemShapeILNS1_8OperatorE1ELi3EEENS1_10collective14CollectiveConvINS1_47MainloopSm100TmaUmmaWarpSpecializedImplicitGemmILS5_1ELi8ELi3ELi1ELi2EN4cute5tupleIJNSA_1CILi2EEENSC_ILi1EEESE_EEEEENSB_IJNSC_ILi64EEENSC_ILi128EEENSB_IJSH_EEEEEENS_10bfloat16_tESL_NSA_8TiledMMAINSA_8MMA_AtomIJNSA_20SM100_MMA_F16BF16_SSISL_SL_fLi64ELi128ELNSA_4UMMA5MajorE0ELSQ_1ELNSP_7ScaleInE0ELSR_0EEEEEENSA_6LayoutINSB_IJSE_SE_SE_EEENSB_IJNSC_ILi0EEESW_SW_EEEEENSB_IJNSA_10UnderscoreESZ_SZ_EEEEENS7_6detail27Sm100ImplicitGemmTileTraitsINSA_20SM90_TMA_LOAD_IM2COLENSA_14ComposedLayoutINSA_7SwizzleILi3ELi4ELi3EEENSA_18smem_ptr_flag_bitsILi16EEENSU_INSB_IJNSC_ILi8EEESH_EEENSB_IJSH_SE_EEEEEEEvEENS13_INSA_23SM90_TMA_LOAD_MULTICASTENS15_IS17_S19_NSU_INSB_IJSH_S1A_EEENSB_IJSE_SH_EEEEEEEvEEEENS_8epilogue10collective18CollectiveEpilogueINS1N_23Sm100TmaWarpSpecializedILi4ELi2ELi16ELb1ELb0EEEJSK_NSB_IJNSU_ISH_SE_EENSU_INSC_ILi32EEESE_EEEEESL_NSB_IJNSB_IJllllEEESE_SW_EEESL_S1X_NS1N_6fusion15FusionCallbacksIS1R_NS1Y_17LinearCombinationISL_fSL_fLNS_15FloatRoundStyleE2EEESK_S1V_JEEENSA_5SM1004TMEM4LOAD26SM100_TMEM_LOAD_16dp256b4xES14_NS15_INS16_ILi2ELi4ELi3EEES19_NSU_INSB_IJS1A_S1T_EEENSB_IJS1T_SE_EEEEEEENSA_17SM75_U32x4_LDSM_NENSA_21SM90_TMA_STORE_IM2COLES2C_NSA_17SM90_U32x4_STSM_NENSA_39AutoVectorizingCopyWithAssumedAlignmentILi128EEEEEEvvEEEEvNT_6ParamsE --------------------------
	.section	.text._ZN7cutlass13device_kernelINS_4conv6kernel13ConvUniversalINS1_16ConvProblemShapeILNS1_8OperatorE1ELi3EEENS1_10collective14CollectiveConvINS1_47MainloopSm100TmaUmmaWarpSpecializedImplicitGemmILS5_1ELi8ELi3ELi1ELi2EN4cute5tupleIJNSA_1CILi2EEENSC_ILi1EEESE_EEEEENSB_IJNSC_ILi64EEENSC_ILi128EEENSB_IJSH_EEEEEENS_10bfloat16_tESL_NSA_8TiledMMAINSA_8MMA_AtomIJNSA_20SM100_MMA_F16BF16_SSISL_SL_fLi64ELi128ELNSA_4UMMA5MajorE0ELSQ_1ELNSP_7ScaleInE0ELSR_0EEEEEENSA_6LayoutINSB_IJSE_SE_SE_EEENSB_IJNSC_ILi0EEESW_SW_EEEEENSB_IJNSA_10UnderscoreESZ_SZ_EEEEENS7_6detail27Sm100ImplicitGemmTileTraitsINSA_20SM90_TMA_LOAD_IM2COLENSA_14ComposedLayoutINSA_7SwizzleILi3ELi4ELi3EEENSA_18smem_ptr_flag_bitsILi16EEENSU_INSB_IJNSC_ILi8EEESH_EEENSB_IJSH_SE_EEEEEEEvEENS13_INSA_23SM90_TMA_LOAD_MULTICASTENS15_IS17_S19_NSU_INSB_IJSH_S1A_EEENSB_IJSE_SH_EEEEEEEvEEEENS_8epilogue10collective18CollectiveEpilogueINS1N_23Sm100TmaWarpSpecializedILi4ELi2ELi16ELb1ELb0EEEJSK_NSB_IJNSU_ISH_SE_EENSU_INSC_ILi32EEESE_EEEEESL_NSB_IJNSB_IJllllEEESE_SW_EEESL_S1X_NS1N_6fusion15FusionCallbacksIS1R_NS1Y_17LinearCombinationISL_fSL_fLNS_15FloatRoundStyleE2EEESK_S1V_JEEENSA_5SM1004TMEM4LOAD26SM100_TMEM_LOAD_16dp256b4xES14_NS15_INS16_ILi2ELi4ELi3EEES19_NSU_INSB_IJS1A_S1T_EEENSB_IJS1T_SE_EEEEEEENSA_17SM75_U32x4_LDSM_NENSA_21SM90_TMA_STORE_IM2COLES2C_NSA_17SM90_U32x4_STSM_NENSA_39AutoVectorizingCopyWithAssumedAlignmentILi128EEEEEEvvEEEEvNT_6ParamsE,"ax",@progbits
	.align	128
.text._ZN7cutlass13device_kernelINS_4conv6kernel13ConvUniversalINS1_16ConvProblemShapeILNS1_8OperatorE1ELi3EEENS1_10collective14CollectiveConvINS1_47MainloopSm100TmaUmmaWarpSpecializedImplicitGemmILS5_1ELi8ELi3ELi1ELi2EN4cute5tupleIJNSA_1CILi2EEENSC_ILi1EEESE_EEEEENSB_IJNSC_ILi64EEENSC_ILi128EEENSB_IJSH_EEEEEENS_10bfloat16_tESL_NSA_8TiledMMAINSA_8MMA_AtomIJNSA_20SM100_MMA_F16BF16_SSISL_SL_fLi64ELi128ELNSA_4UMMA5MajorE0ELSQ_1ELNSP_7ScaleInE0ELSR_0EEEEEENSA_6LayoutINSB_IJSE_SE_SE_EEENSB_IJNSC_ILi0EEESW_SW_EEEEENSB_IJNSA_10UnderscoreESZ_SZ_EEEEENS7_6detail27Sm100ImplicitGemmTileTraitsINSA_20SM90_TMA_LOAD_IM2COLENSA_14ComposedLayoutINSA_7SwizzleILi3ELi4ELi3EEENSA_18smem_ptr_flag_bitsILi16EEENSU_INSB_IJNSC_ILi8EEESH_EEENSB_IJSH_SE_EEEEEEEvEENS13_INSA_23SM90_TMA_LOAD_MULTICASTENS15_IS17_S19_NSU_INSB_IJSH_S1A_EEENSB_IJSE_SH_EEEEEEEvEEEENS_8epilogue10collective18CollectiveEpilogueINS1N_23Sm100TmaWarpSpecializedILi4ELi2ELi16ELb1ELb0EEEJSK_NSB_IJNSU_ISH_SE_EENSU_INSC_ILi32EEESE_EEEEESL_NSB_IJNSB_IJllllEEESE_SW_EEESL_S1X_NS1N_6fusion15FusionCallbacksIS1R_NS1Y_17LinearCombinationISL_fSL_fLNS_15FloatRoundStyleE2EEESK_S1V_JEEENSA_5SM1004TMEM4LOAD26SM100_TMEM_LOAD_16dp256b4xES14_NS15_INS16_ILi2ELi4ELi3EEES19_NSU_INSB_IJS1A_S1T_EEENSB_IJS1T_SE_EEEEEEENSA_17SM75_U32x4_LDSM_NENSA_21SM90_TMA_STORE_IM2COLES2C_NSA_17SM90_U32x4_STSM_NENSA_39AutoVectorizingCopyWithAssumedAlignmentILi128EEEEEEvvEEEEvNT_6ParamsE:
        .type           _ZN7cutlass13device_kernelINS_4conv6kernel13ConvUniversalINS1_16ConvProblemShapeILNS1_8OperatorE1ELi3EEENS1_10collective14CollectiveConvINS1_47MainloopSm100TmaUmmaWarpSpecializedImplicitGemmILS5_1ELi8ELi3ELi1ELi2EN4cute5tupleIJNSA_1CILi2EEENSC_ILi1EEESE_EEEEENSB_IJNSC_ILi64EEENSC_ILi128EEENSB_IJSH_EEEEEENS_10bfloat16_tESL_NSA_8TiledMMAINSA_8MMA_AtomIJNSA_20SM100_MMA_F16BF16_SSISL_SL_fLi64ELi128ELNSA_4UMMA5MajorE0ELSQ_1ELNSP_7ScaleInE0ELSR_0EEEEEENSA_6LayoutINSB_IJSE_SE_SE_EEENSB_IJNSC_ILi0EEESW_SW_EEEEENSB_IJNSA_10UnderscoreESZ_SZ_EEEEENS7_6detail27Sm100ImplicitGemmTileTraitsINSA_20SM90_TMA_LOAD_IM2COLENSA_14ComposedLayoutINSA_7SwizzleILi3ELi4ELi3EEENSA_18smem_ptr_flag_bitsILi16EEENSU_INSB_IJNSC_ILi8EEESH_EEENSB_IJSH_SE_EEEEEEEvEENS13_INSA_23SM90_TMA_LOAD_MULTICASTENS15_IS17_S19_NSU_INSB_IJSH_S1A_EEENSB_IJSE_SH_EEEEEEEvEEEENS_8epilogue10collective18CollectiveEpilogueINS1N_23Sm100TmaWarpSpecializedILi4ELi2ELi16ELb1ELb0EEEJSK_NSB_IJNSU_ISH_SE_EENSU_INSC_ILi32EEESE_EEEEESL_NSB_IJNSB_IJllllEEESE_SW_EEESL_S1X_NS1N_6fusion15FusionCallbacksIS1R_NS1Y_17LinearCombinationISL_fSL_fLNS_15FloatRoundStyleE2EEESK_S1V_JEEENSA_5SM1004TMEM4LOAD26SM100_TMEM_LOAD_16dp256b4xES14_NS15_INS16_ILi2ELi4ELi3EEES19_NSU_INSB_IJS1A_S1T_EEENSB_IJS1T_SE_EEEEEEENSA_17SM75_U32x4_LDSM_NENSA_21SM90_TMA_STORE_IM2COLES2C_NSA_17SM90_U32x4_STSM_NENSA_39AutoVectorizingCopyWithAssumedAlignmentILi128EEEEEEvvEEEEvNT_6ParamsE,@function
        .size           _ZN7cutlass13device_kernelINS_4conv6kernel13ConvUniversalINS1_16ConvProblemShapeILNS1_8OperatorE1ELi3EEENS1_10collective14CollectiveConvINS1_47MainloopSm100TmaUmmaWarpSpecializedImplicitGemmILS5_1ELi8ELi3ELi1ELi2EN4cute5tupleIJNSA_1CILi2EEENSC_ILi1EEESE_EEEEENSB_IJNSC_ILi64EEENSC_ILi128EEENSB_IJSH_EEEEEENS_10bfloat16_tESL_NSA_8TiledMMAINSA_8MMA_AtomIJNSA_20SM100_MMA_F16BF16_SSISL_SL_fLi64ELi128ELNSA_4UMMA5MajorE0ELSQ_1ELNSP_7ScaleInE0ELSR_0EEEEEENSA_6LayoutINSB_IJSE_SE_SE_EEENSB_IJNSC_ILi0EEESW_SW_EEEEENSB_IJNSA_10UnderscoreESZ_SZ_EEEEENS7_6detail27Sm100ImplicitGemmTileTraitsINSA_20SM90_TMA_LOAD_IM2COLENSA_14ComposedLayoutINSA_7SwizzleILi3ELi4ELi3EEENSA_18smem_ptr_flag_bitsILi16EEENSU_INSB_IJNSC_ILi8EEESH_EEENSB_IJSH_SE_EEEEEEEvEENS13_INSA_23SM90_TMA_LOAD_MULTICASTENS15_IS17_S19_NSU_INSB_IJSH_S1A_EEENSB_IJSE_SH_EEEEEEEvEEEENS_8epilogue10collective18CollectiveEpilogueINS1N_23Sm100TmaWarpSpecializedILi4ELi2ELi16ELb1ELb0EEEJSK_NSB_IJNSU_ISH_SE_EENSU_INSC_ILi32EEESE_EEEEESL_NSB_IJNSB_IJllllEEESE_SW_EEESL_S1X_NS1N_6fusion15FusionCallbacksIS1R_NS1Y_17LinearCombinationISL_fSL_fLNS_15FloatRoundStyleE2EEESK_S1V_JEEENSA_5SM1004TMEM4LOAD26SM100_TMEM_LOAD_16dp256b4xES14_NS15_INS16_ILi2ELi4ELi3EEES19_NSU_INSB_IJS1A_S1T_EEENSB_IJS1T_SE_EEEEEEENSA_17SM75_U32x4_LDSM_NENSA_21SM90_TMA_STORE_IM2COLES2C_NSA_17SM90_U32x4_STSM_NENSA_39AutoVectorizingCopyWithAssumedAlignmentILi128EEEEEEvvEEEEvNT_6ParamsE,(.L_x_186 - _ZN7cutlass13device_kernelINS_4conv6kernel13ConvUniversalINS1_16ConvProblemShapeILNS1_8OperatorE1ELi3EEENS1_10collective14CollectiveConvINS1_47MainloopSm100TmaUmmaWarpSpecializedImplicitGemmILS5_1ELi8ELi3ELi1ELi2EN4cute5tupleIJNSA_1CILi2EEENSC_ILi1EEESE_EEEEENSB_IJNSC_ILi64EEENSC_ILi128EEENSB_IJSH_EEEEEENS_10bfloat16_tESL_NSA_8TiledMMAINSA_8MMA_AtomIJNSA_20SM100_MMA_F16BF16_SSISL_SL_fLi64ELi128ELNSA_4UMMA5MajorE0ELSQ_1ELNSP_7ScaleInE0ELSR_0EEEEEENSA_6LayoutINSB_IJSE_SE_SE_EEENSB_IJNSC_ILi0EEESW_SW_EEEEENSB_IJNSA_10UnderscoreESZ_SZ_EEEEENS7_6detail27Sm100ImplicitGemmTileTraitsINSA_20SM90_TMA_LOAD_IM2COLENSA_14ComposedLayoutINSA_7SwizzleILi3ELi4ELi3EEENSA_18smem_ptr_flag_bitsILi16EEENSU_INSB_IJNSC_ILi8EEESH_EEENSB_IJSH_SE_EEEEEEEvEENS13_INSA_23SM90_TMA_LOAD_MULTICASTENS15_IS17_S19_NSU_INSB_IJSH_S1A_EEENSB_IJSE_SH_EEEEEEEvEEEENS_8epilogue10collective18CollectiveEpilogueINS1N_23Sm100TmaWarpSpecializedILi4ELi2ELi16ELb1ELb0EEEJSK_NSB_IJNSU_ISH_SE_EENSU_INSC_ILi32EEESE_EEEEESL_NSB_IJNSB_IJllllEEESE_SW_EEESL_S1X_NS1N_6fusion15FusionCallbacksIS1R_NS1Y_17LinearCombinationISL_fSL_fLNS_15FloatRoundStyleE2EEESK_S1V_JEEENSA_5SM1004TMEM4LOAD26SM100_TMEM_LOAD_16dp256b4xES14_NS15_INS16_ILi2ELi4ELi3EEES19_NSU_INSB_IJS1A_S1T_EEENSB_IJS1T_SE_EEEEEEENSA_17SM75_U32x4_LDSM_NENSA_21SM90_TMA_STORE_IM2COLES2C_NSA_17SM90_U32x4_STSM_NENSA_39AutoVectorizingCopyWithAssumedAlignmentILi128EEEEEEvvEEEEvNT_6ParamsE)
        .other          _ZN7cutlass13device_kernelINS_4conv6kernel13ConvUniversalINS1_16ConvProblemShapeILNS1_8OperatorE1ELi3EEENS1_10collective14CollectiveConvINS1_47MainloopSm100TmaUmmaWarpSpecializedImplicitGemmILS5_1ELi8ELi3ELi1ELi2EN4cute5tupleIJNSA_1CILi2EEENSC_ILi1EEESE_EEEEENSB_IJNSC_ILi64EEENSC_ILi128EEENSB_IJSH_EEEEEENS_10bfloat16_tESL_NSA_8TiledMMAINSA_8MMA_AtomIJNSA_20SM100_MMA_F16BF16_SSISL_SL_fLi64ELi128ELNSA_4UMMA5MajorE0ELSQ_1ELNSP_7ScaleInE0ELSR_0EEEEEENSA_6LayoutINSB_IJSE_SE_SE_EEENSB_IJNSC_ILi0EEESW_SW_EEEEENSB_IJNSA_10UnderscoreESZ_SZ_EEEEENS7_6detail27Sm100ImplicitGemmTileTraitsINSA_20SM90_TMA_LOAD_IM2COLENSA_14ComposedLayoutINSA_7SwizzleILi3ELi4ELi3EEENSA_18smem_ptr_flag_bitsILi16EEENSU_INSB_IJNSC_ILi8EEESH_EEENSB_IJSH_SE_EEEEEEEvEENS13_INSA_23SM90_TMA_LOAD_MULTICASTENS15_IS17_S19_NSU_INSB_IJSH_S1A_EEENSB_IJSE_SH_EEEEEEEvEEEENS_8epilogue10collective18CollectiveEpilogueINS1N_23Sm100TmaWarpSpecializedILi4ELi2ELi16ELb1ELb0EEEJSK_NSB_IJNSU_ISH_SE_EENSU_INSC_ILi32EEESE_EEEEESL_NSB_IJNSB_IJllllEEESE_SW_EEESL_S1X_NS1N_6fusion15FusionCallbacksIS1R_NS1Y_17LinearCombinationISL_fSL_fLNS_15FloatRoundStyleE2EEESK_S1V_JEEENSA_5SM1004TMEM4LOAD26SM100_TMEM_LOAD_16dp256b4xES14_NS15_INS16_ILi2ELi4ELi3EEES19_NSU_INSB_IJS1A_S1T_EEENSB_IJS1T_SE_EEEEEEENSA_17SM75_U32x4_LDSM_NENSA_21SM90_TMA_STORE_IM2COLES2C_NSA_17SM90_U32x4_STSM_NENSA_39AutoVectorizingCopyWithAssumedAlignmentILi128EEEEEEvvEEEEvNT_6ParamsE,@"STO_CUDA_ENTRY STV_DEFAULT"
_ZN7cutlass13device_kernelINS_4conv6kernel13ConvUniversalINS1_16ConvProblemShapeILNS1_8OperatorE1ELi3EEENS1_10collective14CollectiveConvINS1_47MainloopSm100TmaUmmaWarpSpecializedImplicitGemmILS5_1ELi8ELi3ELi1ELi2EN4cute5tupleIJNSA_1CILi2EEENSC_ILi1EEESE_EEEEENSB_IJNSC_ILi64EEENSC_ILi128EEENSB_IJSH_EEEEEENS_10bfloat16_tESL_NSA_8TiledMMAINSA_8MMA_AtomIJNSA_20SM100_MMA_F16BF16_SSISL_SL_fLi64ELi128ELNSA_4UMMA5MajorE0ELSQ_1ELNSP_7ScaleInE0ELSR_0EEEEEENSA_6LayoutINSB_IJSE_SE_SE_EEENSB_IJNSC_ILi0EEESW_SW_EEEEENSB_IJNSA_10UnderscoreESZ_SZ_EEEEENS7_6detail27Sm100ImplicitGemmTileTraitsINSA_20SM90_TMA_LOAD_IM2COLENSA_14ComposedLayoutINSA_7SwizzleILi3ELi4ELi3EEENSA_18smem_ptr_flag_bitsILi16EEENSU_INSB_IJNSC_ILi8EEESH_EEENSB_IJSH_SE_EEEEEEEvEENS13_INSA_23SM90_TMA_LOAD_MULTICASTENS15_IS17_S19_NSU_INSB_IJSH_S1A_EEENSB_IJSE_SH_EEEEEEEvEEEENS_8epilogue10collective18CollectiveEpilogueINS1N_23Sm100TmaWarpSpecializedILi4ELi2ELi16ELb1ELb0EEEJSK_NSB_IJNSU_ISH_SE_EENSU_INSC_ILi32EEESE_EEEEESL_NSB_IJNSB_IJllllEEESE_SW_EEESL_S1X_NS1N_6fusion15FusionCallbacksIS1R_NS1Y_17LinearCombinationISL_fSL_fLNS_15FloatRoundStyleE2EEESK_S1V_JEEENSA_5SM1004TMEM4LOAD26SM100_TMEM_LOAD_16dp256b4xES14_NS15_INS16_ILi2ELi4ELi3EEES19_NSU_INSB_IJS1A_S1T_EEENSB_IJS1T_SE_EEEEEEENSA_17SM75_U32x4_LDSM_NENSA_21SM90_TMA_STORE_IM2COLES2C_NSA_17SM90_U32x4_STSM_NENSA_39AutoVectorizingCopyWithAssumedAlignmentILi128EEEEEEvvEEEEvNT_6ParamsE:
[----:B------:R-:W1:Y:S01]  /*0000*/  LDC R1, c[0x0][0x37c] ;  /* 0x0000df00ff017b82 */ /* 0x000e620000000800 */
[----:B------:R-:W2:Y:S01]  /*0010*/  S2R R50, SR_TID.X ;  /* 0x0000000000327919 */ /* 0x000ea20000002100 */
[----:B------:R-:W3:Y:S01]  /*0020*/  LDCU.64 UR8, c[0x0][0x990] ;  /* 0x00013200ff0877ac */ /* 0x000ee20008000a00 */
[----:B-1----:R-:W-:Y:S01]  /*0030*/  VIADD R1, R1, 0xfffffff8 ;  /* 0xfffffff801017836 */ /* 0x002fe20000000000 */
[----:B------:R-:W-:Y:S02]  /*0040*/  PRMT R51, RZ, 0x7610, R51 ;  /* 0x00007610ff337816 */ /* 0x000fe40000000033 */
[----:B------:R-:W-:Y:S01]  /*0050*/  ELECT P3, URZ, PT ;  /* 0x0000000000ff782f */ /* 0x000fe20003860000 */
[----:B---3--:R-:W-:-:S04]  /*0060*/  UISETP.NE.U32.AND UP0, UPT, UR8, URZ, UPT ;  /* 0x000000ff0800728c */ /* 0x008fc8000bf05070 */
[----:B------:R-:W-:Y:S01]  /*0070*/  UISETP.NE.AND.EX UP0, UPT, UR9, URZ, UPT, UP0 ;  /* 0x000000ff0900728c */ /* 0x000fe2000bf05300 */
[----:B--2---:R-:W-:-:S05]  /*0080*/  SHF.R.U32.HI R52, RZ, 0x5, R50 ;  /* 0x00000005ff347819 */ /* 0x004fca0000011632 */
[----:B------:R-:W1:Y:S02]  /*0090*/  SHFL.IDX PT, R0, R52, RZ, 0x1f ;  /* 0x00001fff34007589 */ /* 0x000e6400000e0000 */
[----:B-1----:R-:W-:Y:S01]  /*00a0*/  R2UR UR18, R0 ;  /* 0x00000000001272ca */ /* 0x002fe200000e0000 */
[----:B------:R-:W-:-:S14]  /*00b0*/  BRA.U UP0, `(.L_x_0) ;  /* 0x0000000100307547 */ /* 0x000fdc000b800000 */
[----:B------:R-:W1:Y:S02]  /*00c0*/  LDCU.64 UR4, c[0x0][0x988] ;  /* 0x00013100ff0477ac */ /* 0x000e640008000a00 */
[----:B-1----:R-:W-:-:S04]  /*00d0*/  UISETP.NE.U32.AND UP0, UPT, UR4, URZ, UPT ;  /* 0x000000ff0400728c */ /* 0x002fc8000bf05070 */
[----:B------:R-:W-:-:S09]  /*00e0*/  UISETP.NE.AND.EX UP0, UPT, UR5, URZ, UPT, UP0 ;  /* 0x000000ff0500728c */ /* 0x000fd2000bf05300 */
[----:B------:R-:W-:Y:S05]  /*00f0*/  BRA.U !UP0, `(.L_x_1) ;  /* 0x0000000108147547 */ /* 0x000fea000b800000 */
[----:B------:R-:W1:Y:S01]  /*0100*/  LDC.64 R2, c[0x0][0x988] ;  /* 0x00026200ff027b82 */ /* 0x000e620000000a00 */
[----:B------:R-:W1:Y:S02]  /*0110*/  LDCU.64 UR4, c[0x0][0x358] ;  /* 0x00006b00ff0477ac */ /* 0x000e640008000a00 */
[----:B-1----:R1:W5:Y:S01]  /*0120*/  LDG.E R27, desc[UR4][R2.64] ;  /* 0x00000004021b7981 */ /* 0x002362000c1e1900 */
[----:B------:R-:W-:Y:S01]  /*0130*/  HFMA2 R51, -RZ, RZ, 0, 5.9604644775390625e-08 ;  /* 0x00000001ff337431 */ /* 0x000fe200000001ff */
[----:B------:R-:W-:Y:S05]  /*0140*/  BRA `(.L_x_0) ;  /* 0x00000000000c7947 */ /* 0x000fea0003800000 */
.L_x_1:
[----:B------:R-:W1:Y:S01]  /*0150*/  LDCU UR4, c[0x0][0x980] ;  /* 0x00013000ff0477ac */ /* 0x000e620008000800 */
[----:B------:R-:W-:Y:S01]  /*0160*/  HFMA2 R51, -RZ, RZ, 0, 5.9604644775390625e-08 ;  /* 0x00000001ff337431 */ /* 0x000fe200000001ff */
[----:B-1----:R-:W-:-:S07]  /*0170*/  MOV R27, UR4 ;  /* 0x00000004001b7c02 */ /* 0x002fce0008000f00 */
.L_x_0:
[----:B------:R-:W2:Y:S02]  /*0180*/  LDCU.64 UR4, c[0x0][0x9b0] ;  /* 0x00013600ff0477ac */ /* 0x000ea40008000a00 */
[----:B--2---:R-:W-:-:S04]  /*0190*/  UISETP.NE.U32.AND UP0, UPT, UR4, URZ, UPT ;  /* 0x000000ff0400728c */ /* 0x004fc8000bf05070 */
[----:B------:R-:W-:-:S09]  /*01a0*/  UISETP.NE.AND.EX UP0, UPT, UR5, URZ, UPT, UP0 ;  /* 0x000000ff0500728c */ /* 0x000fd2000bf05300 */
[----:B------:R-:W-:Y:S05]  /*01b0*/  BRA.U UP0, `(.L_x_2) ;  /* 0x0000000100287547 */ /* 0x000fea000b800000 */
[----:B------:R-:W2:Y:S02]  /*01c0*/  LDCU.64 UR4, c[0x0][0x9a8] ;  /* 0x00013500ff0477ac */ /* 0x000ea40008000a00 */
[----:B--2---:R-:W-:-:S04]  /*01d0*/  UISETP.NE.U32.AND UP0, UPT, UR4, URZ, UPT ;  /* 0x000000ff0400728c */ /* 0x004fc8000bf05070 */
[----:B------:R-:W-:-:S09]  /*01e0*/  UISETP.NE.AND.EX UP0, UPT, UR5, URZ, UPT, UP0 ;  /* 0x000000ff0500728c */ /* 0x000fd2000bf05300 */
[----:B------:R-:W-:Y:S05]  /*01f0*/  BRA.U !UP0, `(.L_x_3) ;  /* 0x0000000108107547 */ /* 0x000fea000b800000 */
[----:B------:R-:W2:Y:S01]  /*0200*/  LDC.64 R24, c[0x0][0x9a8] ;  /* 0x00026a00ff187b82 */ /* 0x000ea20000000a00 */
[----:B------:R-:W2:Y:S02]  /*0210*/  LDCU.64 UR4, c[0x0][0x358] ;  /* 0x00006b00ff0477ac */ /* 0x000ea40008000a00 */
[----:B--2---:R2:W5:Y:S01]  /*0220*/  LDG.E R24, desc[UR4][R24.64] ;  /* 0x0000000418187981 */ /* 0x004562000c1e1900 */
[----:B------:R-:W-:Y:S05]  /*0230*/  BRA `(.L_x_2) ;  /* 0x0000000000087947 */ /* 0x000fea0003800000 */
.L_x_3:
[----:B------:R-:W2:Y:S02]  /*0240*/  LDCU UR4, c[0x0][0x9a0] ;  /* 0x00013400ff0477ac */ /* 0x000ea40008000800 */
[----:B--2---:R-:W-:Y:S02]  /*0250*/  MOV R24, UR4 ;  /* 0x0000000400187c02 */ /* 0x004fe40008000f00 */
.L_x_2:
[----:B------:R-:W-:Y:S01]  /*0260*/  IMAD.U32 R0, RZ, RZ, UR18 ;  /* 0x00000012ff007e24 */ /* 0x000fe2000f8e00ff */
[----:B------:R-:W-:Y:S04]  /*0270*/  BSSY.RECONVERGENT B0, `(.L_x_4) ;  /* 0x000000c000007945 */ /* 0x000fe80003800200 */
[C---:B------:R-:W-:Y:S02]  /*0280*/  ISETP.NE.OR P1, PT, R0.reuse, 0x1, !P3 ;  /* 0x000000010000780c */ /* 0x040fe40005f25670 */
[----:B------:R-:W-:-:S11]  /*0290*/  ISETP.NE.OR P0, PT, R0, 0x3, !P3 ;  /* 0x000000030000780c */ /* 0x000fd60005f05670 */
[----:B------:R-:W-:Y:S05]  /*02a0*/  @P1 BRA `(.L_x_5) ;  /* 0x0000000000201947 */ /* 0x000fea0003800000 */
[----:B------:R-:W3:Y:S02]  /*02b0*/  LDCU.64 UR4, c[0x0][0x348] ;  /* 0x00006900ff0477ac */ /* 0x000ee40008000a00 */
[----:B---3--:R-:W-:Y:S02]  /*02c0*/  UIADD3 UR6, UP1, UPT, UR4, 0x80, URZ ;  /* 0x0000008004067890 */ /* 0x008fe4000ff3e0ff */
[----:B------:R-:W-:Y:S02]  /*02d0*/  UIADD3 UR4, UP0, UPT, UR4, 0x200, URZ ;  /* 0x0000020004047890 */ /* 0x000fe4000ff1e0ff */
[----:B------:R-:W-:Y:S02]  /*02e0*/  UIADD3.X UR7, UPT, UPT, URZ, UR5, URZ, UP1, !UPT ;  /* 0x00000005ff077290 */ /* 0x000fe40008ffe4ff */
[----:B------:R-:W-:-:S07]  /*02f0*/  UIADD3.X UR5, UPT, UPT, URZ, UR5, URZ, UP0, !UPT ;  /* 0x00000005ff057290 */ /* 0x000fce00087fe4ff */
[----:B------:R3:W-:Y:S02]  /*0300*/  UTMACCTL.PF [UR6] ;  /* 0x00000000060079b9 */ /* 0x0007e40008040000 */
[----:B------:R3:W-:Y:S02]  /*0310*/  UTMACCTL.PF [UR4] ;  /* 0x00000000040079b9 */ /* 0x0007e40008040000 */
[----:B---3--:R-:W-:Y:S01]  /*0320*/  NOP ;  /* 0x0000000000007918 */ /* 0x008fe20000000000 */
.L_x_5:
[----:B------:R-:W-:Y:S05]  /*0330*/  BSYNC.RECONVERGENT B0 ;  /* 0x0000000000007941 */ /* 0x000fea0003800200 */
.L_x_4:
[----:B------:R-:W-:Y:S04]  /*0340*/  BSSY.RECONVERGENT B0, `(.L_x_6) ;  /* 0x000000a000007945 */ /* 0x000fe80003800200 */
        /* <DEDUP_REMOVED lines=9> */
.L_x_7:
[----:B------:R-:W-:Y:S05]  /*03e0*/  BSYNC.RECONVERGENT B0 ;  /* 0x0000000000007941 */ /* 0x000fea0003800200 */
.L_x_6:
[----:B------:R-:W3:Y:S01]  /*03f0*/  LDCU.64 UR4, c[0x0][0x988] ;  /* 0x00013100ff0477ac */ /* 0x000ee20008000a00 */
[----:B------:R-:W-:Y:S02]  /*0400*/  UISETP.EQ.U32.AND UP2, UPT, UR8, URZ, UPT ;  /* 0x000000ff0800728c */ /* 0x000fe4000bf42070 */
[----:B------:R-:W-:Y:S02]  /*0410*/  UPLOP3.LUT UP3, UPT, UPT, UPT, UPT, 0x80, 0x8 ;  /* 0x000000000008789c */ /* 0x000fe40003f6f070 */
[----:B---3--:R-:W-:-:S04]  /*0420*/  UISETP.NE.U32.AND UP0, UPT, UR4, URZ, UPT ;  /* 0x000000ff0400728c */ /* 0x008fc8000bf05070 */
[----:B------:R-:W-:-:S04]  /*0430*/  UISETP.NE.AND.EX UP1, UPT, UR5, URZ, UPT, UP0 ;  /* 0x000000ff0500728c */ /* 0x000fc8000bf25300 */
[----:B------:R-:W-:-:S04]  /*0440*/  UISETP.EQ.OR.EX UP4, UPT, UR9, URZ, !UP1, UP2 ;  /* 0x000000ff0900728c */ /* 0x000fc8000cf82720 */
[----:B------:R-:W-:-:S06]  /*0450*/  UP2UR UR4, UPR, URZ, 0x10 ;  /* 0x00000010ff047883 */ /* 0x000fcc0008000000 */
[----:B------:R-:W-:Y:S01]  /*0460*/  MOV R59, UR4 ;  /* 0x00000004003b7c02 */ /* 0x000fe20008000f00 */
[----:B------:R-:W-:Y:S06]  /*0470*/  BRA.U !UP4, `(.L_x_8) ;  /* 0x000000010c207547 */ /* 0x000fec000b800000 */
[----:B------:R-:W-:Y:S01]  /*0480*/  UISETP.NE.U32.AND UP2, UPT, UR8, URZ, UPT ;  /* 0x000000ff0800728c */ /* 0x000fe2000bf45070 */
[----:B-----5:R-:W-:Y:S01]  /*0490*/  FSETP.NEU.AND P0, PT, R27, RZ, PT ;  /* 0x000000ff1b00720b */ /* 0x020fe20003f0d000 */
[----:B------:R-:W-:Y:S02]  /*04a0*/  USEL UR4, URZ, 0xffffffff, UP1 ;  /* 0xffffffffff047887 */ /* 0x000fe40008800000 */
[----:B------:R-:W-:-:S10]  /*04b0*/  UISETP.NE.AND.EX UP2, UPT, UR9, URZ, UPT, UP2 ;  /* 0x000000ff0900728c */ /* 0x000fd4000bf45320 */
[----:B------:R-:W-:Y:S01]  /*04c0*/  VOTEU.ANY UP0, P0 ;  /* 0x0000000000ff7886 */ /* 0x000fe20000000100 */
[----:B------:R-:W-:-:S04]  /*04d0*/  @!UP2 USEL UR4, URZ, 0xffffffff, UP0 ;  /* 0xffffffffff04a887 */ /* 0x000fc80008000000 */
[----:B------:R-:W-:-:S04]  /*04e0*/  ULOP3.LUT UR4, UR4, 0x1, URZ, 0xc0, !UPT ;  /* 0x0000000104047892 */ /* 0x000fc8000f8ec0ff */
[----:B------:R-:W-:-:S11]  /*04f0*/  UISETP.NE.U32.AND UP3, UPT, UR4, 0x1, UPT ;  /* 0x000000010400788c */ /* 0x000fd6000bf65070 */
.L_x_8:
[----:B-1----:R-:W1:Y:S02]  /*0500*/  SHFL.IDX PT, R2, R52, RZ, 0x1f ;  /* 0x00001fff34027589 */ /* 0x002e6400000e0000 */
[----:B-1----:R-:W-:-:S13]  /*0510*/  ISETP.NE.AND P0, PT, R2, RZ, PT ;  /* 0x000000ff0200720c */ /* 0x002fda0003f05270 */
[----:B------:R-:W-:Y:S05]  /*0520*/  @P0 BRA `(.L_x_9) ;  /* 0x0000000000840947 */ /* 0x000fea0003800000 */
[----:B------:R-:W-:Y:S01]  /*0530*/  ELECT P0, URZ, PT ;  /* 0x0000000000ff782f */ /* 0x000fe20003800000 */
[----:B------:R-:W-:-:S12]  /*0540*/  BSSY.RECONVERGENT B0, `(.L_x_9) ;  /* 0x000001f000007945 */ /* 0x000fd80003800200 */
[----:B------:R-:W-:Y:S05]  /*0550*/  @!P0 BRA `(.L_x_10) ;  /* 0x0000000000748947 */ /* 0x000fea0003800000 */
[----:B------:R-:W1:Y:S01]  /*0560*/  S2UR UR4, SR_CgaCtaId ;  /* 0x00000000000479c3 */ /* 0x000e620000008800 */
[----:B------:R-:W-:Y:S01]  /*0570*/  UMOV UR5, 0x400 ;  /* 0x0000040000057882 */ /* 0x000fe20000000000 */
[----:B------:R-:W-:Y:S01]  /*0580*/  UMOV UR8, 0x1 ;  /* 0x0000000100087882 */ /* 0x000fe20000000000 */
[----:B------:R-:W-:Y:S01]  /*0590*/  UMOV UR6, 0x2 ;  /* 0x0000000200067882 */ /* 0x000fe20000000000 */
[----:B------:R-:W-:-:S04]  /*05a0*/  UIADD3 UR8, UPT, UPT, -UR8, 0x100000, URZ ;  /* 0x0010000008087890 */ /* 0x000fc8000fffe1ff */
[----:B------:R-:W-:Y:S02]  /*05b0*/  USHF.L.U32 UR9, UR8, 0xb, URZ ;  /* 0x0000000b08097899 */ /* 0x000fe400080006ff */
[----:B------:R-:W-:Y:S02]  /*05c0*/  USHF.L.U32 UR8, UR8, 0x1, URZ ;  /* 0x0000000108087899 */ /* 0x000fe400080006ff */
[----:B------:R-:W-:-:S04]  /*05d0*/  UIADD3 UR6, UPT, UPT, -UR6, 0x100000, URZ ;  /* 0x0010000006067890 */ /* 0x000fc8000fffe1ff */
[----:B------:R-:W-:Y:S02]  /*05e0*/  USHF.L.U32 UR7, UR6, 0xb, URZ ;  /* 0x0000000b06077899 */ /* 0x000fe400080006ff */
[----:B------:R-:W-:Y:S02]  /*05f0*/  USHF.L.U32 UR6, UR6, 0x1, URZ ;  /* 0x0000000106067899 */ /* 0x000fe400080006ff */
[----:B-1----:R-:W-:Y:S01]  /*0600*/  ULEA UR4, UR4, UR5, 0x18 ;  /* 0x0000000504047291 */ /* 0x002fe2000f8ec0ff */
[----:B------:R-:W1:Y:S11]  /*0610*/  FENCE.VIEW.ASYNC.S ;  /* 0x00000000000073c6 */ /* 0x000e760000000000 */
[----:B-1----:R1:W3:Y:S01]  /*0620*/  SYNCS.EXCH.64 URZ, [UR4], UR8 ;  /* 0x0000000804ff75b2 */ /* 0x0022e20008000100 */
[----:B------:R1:W4:Y:S01]  /*0630*/  SYNCS.EXCH.64 URZ, [UR4+0x40], UR6 ;  /* 0x0000400604ff75b2 */ /* 0x0003220008000100 */
[----:B------:R1:W1:Y:S01]  /*0640*/  SYNCS.EXCH.64 URZ, [UR4+0x8], UR8 ;  /* 0x0000080804ff75b2 */ /* 0x0002620008000100 */
        /* <DEDUP_REMOVED lines=13> */
[----:B------:R-:W-:Y:S01]  /*0720*/  NOP ;  /* 0x0000000000007918 */ /* 0x000fe20000000000 */
.L_x_10:
[----:B-1----:R-:W-:Y:S05]  /*0730*/  BSYNC.RECONVERGENT B0 ;  /* 0x0000000000007941 */ /* 0x002fea0003800200 */
.L_x_9:
[----:B------:R-:W1:Y:S01]  /*0740*/  SHFL.IDX PT, R2, R52, RZ, 0x1f ;  /* 0x00001fff34027589 */ /* 0x000e6200000e0000 */
[----:B------:R-:W-:Y:S01]  /*0750*/  NOP ;  /* 0x0000000000007918 */ /* 0x000fe20000000000 */
[----:B-1----:R-:W-:-:S13]  /*0760*/  ISETP.NE.AND P0, PT, R2, 0x1, PT ;  /* 0x000000010200780c */ /* 0x002fda0003f05270 */
[----:B------:R-:W-:Y:S05]  /*0770*/  @P0 BRA `(.L_x_11) ;  /* 0x0000000000580947 */ /* 0x000fea0003800000 */
        /* <DEDUP_REMOVED lines=9> */
[----:B------:R-:W-:Y:S01]  /*0810*/  USHF.L.U32 UR6, UR6, 0x1, URZ ;  /* 0x0000000106067899 */ /* 0x000fe200080006ff */
[----:B------:R-:W-:Y:S01]  /*0820*/  ELECT P0, URZ, PT ;  /* 0x0000000000ff782f */ /* 0x000fe20003800000 */
[----:B-1----:R-:W-:Y:S01]  /*0830*/  ULEA UR4, UR4, UR5, 0x18 ;  /* 0x0000000504047291 */ /* 0x002fe2000f8ec0ff */
[----:B------:R-:W1:Y:S11]  /*0840*/  FENCE.VIEW.ASYNC.S ;  /* 0x00000000000073c6 */ /* 0x000e760000000000 */
[----:B-1----:R1:W1:Y:S01]  /*0850*/  SYNCS.EXCH.64 URZ, [UR4+0x80], UR8 ;  /* 0x0000800804ff75b2 */ /* 0x0022620008000100 */
        /* <DEDUP_REMOVED lines=8> */
.L_x_11:
[----:B------:R-:W2:Y:S01]  /*08e0*/  SHFL.IDX PT, R2, R52, RZ, 0x1f ;  /* 0x00001fff34027589 */ /* 0x000ea200000e0000 */
[----:B------:R-:W-:Y:S01]  /*08f0*/  NOP ;  /* 0x0000000000007918 */ /* 0x000fe20000000000 */
[----:B--2---:R-:W-:-:S13]  /*0900*/  ISETP.NE.AND P0, PT, R2, 0x3, PT ;  /* 0x000000030200780c */ /* 0x004fda0003f05270 */
[----:B------:R-:W-:Y:S05]  /*0910*/  @P0 BRA `(.L_x_12) ;  /* 0x0000000000300947 */ /* 0x000fea0003800000 */
[----:B-1----:R-:W1:Y:S01]  /*0920*/  S2UR UR4, SR_CgaCtaId ;  /* 0x00000000000479c3 */ /* 0x002e620000008800 */
[----:B------:R-:W-:Y:S01]  /*0930*/  UMOV UR6, 0x400 ;  /* 0x0000040000067882 */ /* 0x000fe20000000000 */
[----:B------:R-:W-:Y:S01]  /*0940*/  UMOV UR5, 0x20 ;  /* 0x0000002000057882 */ /* 0x000fe20000000000 */
[----:B------:R-:W-:Y:S01]  /*0950*/  ELECT P0, URZ, PT ;  /* 0x0000000000ff782f */ /* 0x000fe20003800000 */
[----:B-1----:R-:W-:Y:S02]  /*0960*/  ULEA UR6, UR4, UR6, 0x18 ;  /* 0x0000000604067291 */ /* 0x002fe4000f8ec0ff */
[----:B------:R-:W-:-:S04]  /*0970*/  UIADD3 UR4, UPT, UPT, -UR5, 0x100000, URZ ;  /* 0x0010000005047890 */ /* 0x000fc8000fffe1ff */
[----:B------:R-:W-:Y:S02]  /*0980*/  USHF.L.U32 UR5, UR4, 0xb, URZ ;  /* 0x0000000b04057899 */ /* 0x000fe400080006ff */
[----:B------:R-:W-:Y:S01]  /*0990*/  USHF.L.U32 UR4, UR4, 0x1, URZ ;  /* 0x0000000104047899 */ /* 0x000fe200080006ff */
[----:B------:R-:W1:Y:S11]  /*09a0*/  FENCE.VIEW.ASYNC.S ;  /* 0x00000000000073c6 */ /* 0x000e760000000000 */
[----:B-1----:R2:W1:Y:S01]  /*09b0*/  SYNCS.EXCH.64 URZ, [UR6+0xc0], UR4 ;  /* 0x0000c00406ff75b2 */ /* 0x0024620008000100 */
[----:B------:R2:W1:Y:S02]  /*09c0*/  SYNCS.EXCH.64 URZ, [UR6+0xc8], UR4 ;  /* 0x0000c80406ff75b2 */ /* 0x0004640008000100 */
[----:B--2---:R-:W-:Y:S01]  /*09d0*/  NOP ;  /* 0x0000000000007918 */ /* 0x004fe20000000000 */
.L_x_12:
[----:B------:R-:W2:Y:S01]  /*09e0*/  SHFL.IDX PT, R2, R52, RZ, 0x1f ;  /* 0x00001fff34027589 */ /* 0x000ea200000e0000 */
[----:B------:R-:W-:Y:S01]  /*09f0*/  NOP ;  /* 0x0000000000007918 */ /* 0x000fe20000000000 */
[----:B--2---:R-:W-:-:S13]  /*0a00*/  ISETP.NE.AND P0, PT, R2, 0x4, PT ;  /* 0x000000040200780c */ /* 0x004fda0003f05270 */
[----:B------:R-:W-:Y:S05]  /*0a10*/  @P0 BRA `(.L_x_13) ;  /* 0x0000000000440947 */ /* 0x000fea0003800000 */
[----:B-1----:R-:W1:Y:S01]  /*0a20*/  S2UR UR6, SR_CgaCtaId ;  /* 0x00000000000679c3 */ /* 0x002e620000008800 */
[----:B------:R-:W-:Y:S01]  /*0a30*/  UMOV UR4, 0x1e0 ;  /* 0x000001e000047882 */ /* 0x000fe20000000000 */
[----:B------:R-:W-:Y:S01]  /*0a40*/  UMOV UR5, 0x400 ;  /* 0x0000040000057882 */ /* 0x000fe20000000000 */
[----:B------:R-:W-:Y:S01]  /*0a50*/  USEL UR4, UR4, 0x1a0, UP3 ;  /* 0x000001a004047887 */ /* 0x000fe20009800000 */
[----:B------:R-:W-:Y:S01]  /*0a60*/  UMOV UR8, 0x1 ;  /* 0x0000000100087882 */ /* 0x000fe20000000000 */
[----:B------:R-:W-:Y:S01]  /*0a70*/  ELECT P0, URZ, PT ;  /* 0x0000000000ff782f */ /* 0x000fe20003800000 */
[----:B------:R-:W-:-:S04]  /*0a80*/  UIADD3 UR8, UPT, UPT, -UR8, 0x100000, URZ ;  /* 0x0010000008087890 */ /* 0x000fc8000fffe1ff */
[----:B------:R-:W-:Y:S02]  /*0a90*/  USHF.L.U32 UR9, UR8, 0xb, URZ ;  /* 0x0000000b08097899 */ /* 0x000fe400080006ff */
[----:B------:R-:W-:Y:S02]  /*0aa0*/  USHF.L.U32 UR8, UR8, 0x1, URZ ;  /* 0x0000000108087899 */ /* 0x000fe400080006ff */
[----:B-1----:R-:W-:Y:S02]  /*0ab0*/  ULEA UR6, UR6, UR5, 0x18 ;  /* 0x0000000506067291 */ /* 0x002fe4000f8ec0ff */
[----:B------:R-:W-:-:S04]  /*0ac0*/  UIADD3 UR4, UPT, UPT, -UR4, 0x100000, URZ ;  /* 0x0010000004047890 */ /* 0x000fc8000fffe1ff */
[----:B------:R-:W-:Y:S02]  /*0ad0*/  USHF.L.U32 UR5, UR4, 0xb, URZ ;  /* 0x0000000b04057899 */ /* 0x000fe400080006ff */
[----:B------:R-:W-:Y:S01]  /*0ae0*/  USHF.L.U32 UR4, UR4, 0x1, URZ ;  /* 0x0000000104047899 */ /* 0x000fe200080006ff */
[----:B------:R-:W1:Y:S03]  /*0af0*/  FENCE.VIEW.ASYNC.S ;  /* 0x00000000000073c6 */ /* 0x000e660000000000 */
[----:B-1----:R2:W1:Y:S08]  /*0b00*/  SYNCS.EXCH.64 URZ, [UR6+0xd0], UR8 ;  /* 0x0000d00806ff75b2 */ /* 0x0024700008000100 */
[----:B------:R2:W1:Y:S02]  /*0b10*/  SYNCS.EXCH.64 URZ, [UR6+0xd8], UR4 ;  /* 0x0000d80406ff75b2 */ /* 0x0004640008000100 */
[----:B--2---:R-:W-:Y:S01]  /*0b20*/  NOP ;  /* 0x0000000000007918 */ /* 0x004fe20000000000 */
.L_x_13:
[----:B------:R-:W2:Y:S01]  /*0b30*/  SHFL.IDX PT, R2, R52, RZ, 0x1f ;  /* 0x00001fff34027589 */ /* 0x000ea200000e0000 */
[----:B------:R-:W-:Y:S01]  /*0b40*/  NOP ;  /* 0x0000000000007918 */ /* 0x000fe20000000000 */
[----:B--2---:R-:W-:-:S13]  /*0b50*/  ISETP.NE.AND P0, PT, R2, 0x5, PT ;  /* 0x000000050200780c */ /* 0x004fda0003f05270 */
[----:B------:R-:W-:Y:S05]  /*0b60*/  @P0 BRA `(.L_x_14) ;  /* 0x0000000000480947 */ /* 0x000fea0003800000 */
[----:B------:R-:W2:Y:S01]  /*0b70*/  S2UR UR5, SR_CgaCtaId ;  /* 0x00000000000579c3 */ /* 0x000ea20000008800 */
[----:B-1----:R-:W-:Y:S01]  /*0b80*/  UMOV UR4, 0x400 ;  /* 0x0000040000047882 */ /* 0x002fe20000000000 */
        /* <DEDUP_REMOVED lines=9> */
[----:B--2---:R-:W-:Y:S01]  /*0c20*/  ULEA UR4, UR5, UR4, 0x18 ;  /* 0x0000000405047291 */ /* 0x004fe2000f8ec0ff */
[----:B------:R-:W1:Y:S11]  /*0c30*/  FENCE.VIEW.ASYNC.S ;  /* 0x00000000000073c6 */ /* 0x000e760000000000 */
[----:B-1----:R2:W1:Y:S01]  /*0c40*/  SYNCS.EXCH.64 URZ, [UR4+0xe0], UR8 ;  /* 0x0000e00804ff75b2 */ /* 0x0024620008000100 */
[----:B------:R2:W1:Y:S01]  /*0c50*/  SYNCS.EXCH.64 URZ, [UR4+0xf0], UR6 ;  /* 0x0000f00604ff75b2 */ /* 0x0004620008000100 */
[----:B------:R2:W1:Y:S01]  /*0c60*/  SYNCS.EXCH.64 URZ, [UR4+0xe8], UR8 ;  /* 0x0000e80804ff75b2 */ /* 0x0004620008000100 */
[----:B------:R2:W1:Y:S02]  /*0c70*/  SYNCS.EXCH.64 URZ, [UR4+0xf8], UR6 ;  /* 0x0000f80604ff75b2 */ /* 0x0004640008000100 */
[----:B--2---:R-:W-:Y:S01]  /*0c80*/  NOP ;  /* 0x0000000000007918 */ /* 0x004fe20000000000 */
.L_x_14:
[----:B-1----:R-:W1:Y:S01]  /*0c90*/  LDCU UR4, c[0x0][0x36c] ;  /* 0x00006d80ff0477ac */ /* 0x002e620008000800 */
[----:B------:R-:W-:Y:S01]  /*0ca0*/  ISETP.NE.OR P3, PT, R0, 0x2, !P3 ;  /* 0x000000020000780c */ /* 0x000fe20005f65670 */
[----:B------:R-:W-:Y:S01]  /*0cb0*/  NOP ;  /* 0x0000000000007918 */ /* 0x000fe20000000000 */
[----:B------:R-:W-:Y:S01]  /*0cc0*/  LOP3.LUT R0, R50, 0x1f, RZ, 0xc0, !PT ;  /* 0x0000001f32007812 */ /* 0x000fe200078ec0ff */
[----:B------:R-:W-:Y:S02]  /*0cd0*/  UISETP.NE.AND UP5, UPT, UR18, 0x2, UPT ;  /* 0x000000021200788c */ /* 0x000fe4000bfa5270 */
[----:B------:R-:W-:Y:S02]  /*0ce0*/  UISETP.NE.AND UP4, UPT, UR18, URZ, UPT ;  /* 0x000000ff1200728c */ /* 0x000fe4000bf85270 */
[----:B-1----:R-:W-:-:S09]  /*0cf0*/  UISETP.EQ.U32.AND UP6, UPT, UR4, 0x1, UPT ;  /* 0x000000010400788c */ /* 0x002fd2000bfc2070 */
[----:B------:R-:W-:Y:S05]  /*0d00*/  BRA.U !UP6, `(.L_x_15) ;  /* 0x000000010e087547 */ /* 0x000fea000b800000 */
[----:B---34-:R-:W-:Y:S01]  /*0d10*/  UCGABAR_ARV ;  /* 0x00000000000079c7 */ /* 0x018fe20008000000 */
[----:B------:R-:W-:Y:S05]  /*0d20*/  BRA `(.L_x_16) ;  /* 0x0000000000047947 */ /* 0x000fea0003800000 */
.L_x_15:
[----:B---34-:R-:W-:Y:S01]  /*0d30*/  NOP ;  /* 0x0000000000007918 */ /* 0x018fe20000000000 */
.L_x_16:
[----:B------:R-:W1:Y:S01]  /*0d40*/  S2R R4, SR_CTAID.Y ;  /* 0x0000000000047919 */ /* 0x000e620000002600 */
[----:B------:R-:W2:Y:S01]  /*0d50*/  S2UR UR51, SR_CTAID.X ;  /* 0x00000000003379c3 */ /* 0x000ea20000002500 */
[----:B------:R-:W-:-:S05]  /*0d60*/  CS2R.32 R45, SR_CgaSize ;  /* 0x00000000002d7805 */ /* 0x000fca0000008a00 */
[----:B------:R-:W-:-:S05]  /*0d70*/  IMAD R45, R45, -0xa0, RZ ;  /* 0xffffff602d2d7824 */ /* 0x000fca00078e02ff */
[----:B------:R-:W-:-:S14]  /*0d80*/  R2UR UR5, R45 ;  /* 0x000000002d0572ca */ /* 0x000fdc00000e0000 */
[----:B------:R-:W3:Y:S01]  /*0d90*/  LDCU UR5, c[0x0][UR5+0x2b0] ;  /* 0x00005600050577ac */ /* 0x000ee20008000800 */
[----:B------:R-:W-:-:S05]  /*0da0*/  CS2R.32 R45, SR_CgaSize ;  /* 0x00000000002d7805 */ /* 0x000fca0000008a00 */
[----:B------:R-:W-:-:S05]  /*0db0*/  IMAD R45, R45, -0xa0, RZ ;  /* 0xffffff602d2d7824 */ /* 0x000fca00078e02ff */
[----:B------:R-:W-:-:S14]  /*0dc0*/  R2UR UR4, R45 ;  /* 0x000000002d0472ca */ /* 0x000fdc00000e0000 */
[----:B------:R-:W4:Y:S01]  /*0dd0*/  LDCU UR4, c[0x0][UR4+0x2b4] ;  /* 0x00005680040477ac */ /* 0x000f220008000800 */
[----:B------:R-:W-:-:S05]  /*0de0*/  CS2R.32 R2, SR_CgaSize ;  /* 0x0000000000027805 */ /* 0x000fca0000008a00 */
[----:B------:R-:W-:-:S06]  /*0df0*/  IMAD R2, R2, -0xa0, RZ ;  /* 0xffffff6002027824 */ /* 0x000fcc00078e02ff */
[----:B------:R-:W4:Y:S01]  /*0e00*/  LDC R2, c[0x0][R2+0x2a0] ;  /* 0x0000a80002027b82 */ /* 0x000f220000000800 */
[----:B------:R-:W1:Y:S01]  /*0e10*/  LDCU UR19, c[0x0][0xc24] ;  /* 0x00018480ff1377ac */ /* 0x000e620008000800 */
[----:B------:R-:W1:Y:S06]  /*0e20*/  LDCU UR39, c[0x0][0xc24] ;  /* 0x00018480ff2777ac */ /* 0x000e6c0008000800 */
[----:B------:R-:W4:Y:S01]  /*0e30*/  S2UR UR6, SR_CgaCtaId ;  /* 0x00000000000679c3 */ /* 0x000f220000008800 */
[----:B------:R-:W4:Y:S01]  /*0e40*/  LDCU UR22, c[0x0][0xc30] ;  /* 0x00018600ff1677ac */ /* 0x000f220008000800 */
[----:B--2---:R-:W-:-:S02]  /*0e50*/  I2FP.F32.U32 R45, UR51 ;  /* 0x00000033002d7c45 */ /* 0x004fc40008201000 */
[----:B------:R-:W-:-:S05]  /*0e60*/  CS2R.32 R3, SR_CgaSize ;  /* 0x0000000000037805 */ /* 0x000fca0000008a00 */
[----:B------:R-:W-:-:S06]  /*0e70*/  IMAD R3, R3, -0xa0, RZ ;  /* 0xffffff6003037824 */ /* 0x000fcc00078e02ff */
[----:B------:R-:W2:Y:S01]  /*0e80*/  LDC R3, c[0x0][R3+0x2a4] ;  /* 0x0000a90003037b82 */ /* 0x000ea20000000800 */
[----:B-1----:R-:W-:Y:S01]  /*0e90*/  UISETP.GE.AND UP0, UPT, UR19, 0x1, UPT ;  /* 0x000000011300788c */ /* 0x002fe2000bf06270 */
[----:B---3--:R-:W-:Y:S01]  /*0ea0*/  FMUL R45, R45, UR5 ;  /* 0x000000052d2d7c20 */ /* 0x008fe20008400000 */
[----:B------:R-:W-:-:S05]  /*0eb0*/  I2FP.F32.U32 R44, R4 ;  /* 0x00000004002c7245 */ /* 0x000fca0000201000 */
[----:B------:R-:W1:Y:S01]  /*0ec0*/  S2UR UR54, SR_CTAID.Z ;  /* 0x00000000003679c3 */ /* 0x000e620000002700 */
[----:B------:R-:W3:Y:S01]  /*0ed0*/  F2I.U32.TRUNC.NTZ R45, R45 ;  /* 0x0000002d002d7305 */ /* 0x000ee2000020f000 */
[----:B----4-:R-:W-:Y:S01]  /*0ee0*/  FMUL R44, R44, UR4 ;  /* 0x000000042c2c7c20 */ /* 0x010fe20008400000 */
[----:B------:R-:W-:-:S05]  /*0ef0*/  USHF.L.U32 UR53, UR6, 0xb, URZ ;  /* 0x0000000b06357899 */ /* 0x000fca00080006ff */
[----:B------:R-:W4:Y:S01]  /*0f00*/  S2UR UR24, SR_CTAID.Y ;  /* 0x00000000001879c3 */ /* 0x000f220000002600 */
[----:B------:R-:W-:Y:S01]  /*0f10*/  USHF.L.U32 UR52, UR6, 0x5, URZ ;  /* 0x0000000506347899 */ /* 0x000fe200080006ff */
[----:B------:R-:W1:Y:S01]  /*0f20*/  F2I.U32.TRUNC.NTZ R44, R44 ;  /* 0x0000002c002c7305 */ /* 0x000e62000020f000 */
[----:B------:R-:W-:Y:S02]  /*0f30*/  ULOP3.LUT UR53, UR53, 0x800, URZ, 0xc0, !UPT ;  /* 0x0000080035357892 */ /* 0x000fe4000f8ec0ff */
[----:B------:R-:W-:Y:S01]  /*0f40*/  ULOP3.LUT UR52, UR52, 0x20, URZ, 0xc0, !UPT ;  /* 0x0000002034347892 */ /* 0x000fe2000f8ec0ff */
[----:B---3--:R-:W-:-:S05]  /*0f50*/  IADD3 R45, PT, PT, -R45, RZ, RZ ;  /* 0x000000ff2d2d7210 */ /* 0x008fca0007ffe1ff */
[----:B------:R-:W-:Y:S01]  /*0f60*/  IMAD R45, R2, R45, UR51 ;  /* 0x00000033022d7e24 */ /* 0x000fe2000f8e022d */
[----:B------:R-:W-:Y:S02]  /*0f70*/  PRMT R2, RZ, 0x7610, R2 ;  /* 0x00007610ff027816 */ /* 0x000fe40000000002 */
[----:B-1----:R-:W-:-:S05]  /*0f80*/  IADD3 R44, PT, PT, -R44, RZ, RZ ;  /* 0x000000ff2c2c7210 */ /* 0x002fca0007ffe1ff */
[----:B--2---:R-:W-:Y:S01]  /*0f90*/  IMAD R44, R3, R44, R4 ;  /* 0x0000002c032c7224 */ /* 0x004fe200078e0204 */
[----:B----4-:R-:W-:Y:S06]  /*0fa0*/  BRA.U UP4, `(.L_x_17) ;  /* 0x0000000104207547 */ /* 0x010fec000b800000 */
[C---:B------:R-:W-:Y:S02]  /*0fb0*/  ISETP.NE.AND P2, PT, R44.reuse, RZ, PT ;  /* 0x000000ff2c00720c */ /* 0x040fe40003f45270 */
[----:B------:R-:W-:Y:S02]  /*0fc0*/  ISETP.NE.AND P0, PT, R44, RZ, PT ;  /* 0x000000ff2c00720c */ /* 0x000fe40003f05270 */
[C---:B------:R-:W-:Y:S02]  /*0fd0*/  ISETP.NE.AND P1, PT, R45.reuse, 0x1, PT ;  /* 0x000000012d00780c */ /* 0x040fe40003f25270 */
[----:B------:R-:W-:Y:S02]  /*0fe0*/  SEL R2, RZ, 0x2, P2 ;  /* 0x00000002ff027807 */ /* 0x000fe40001000000 */
[----:B------:R-:W-:Y:S02]  /*0ff0*/  ISETP.EQ.OR P0, PT, R45, RZ, !P0 ;  /* 0x000000ff2d00720c */ /* 0x000fe40004702670 */
[----:B------:R-:W-:-:S02]  /*1000*/  SEL R2, R2, 0x2, P1 ;  /* 0x0000000202027807 */ /* 0x000fc40000800000 */
[----:B------:R-:W-:-:S05]  /*1010*/  SEL R3, RZ, 0x1, !P0 ;  /* 0x00000001ff037807 */ /* 0x000fca0004000000 */
[----:B------:R-:W-:Y:S02]  /*1020*/  IMAD.IADD R2, R3, 0x1, R2 ;  /* 0x0000000103027824 */ /* 0x000fe400078e0202 */
.L_x_17:
[----:B------:R-:W-:Y:S05]  /*1030*/  BRA.U !UP0, `(.L_x_18) ;  /* 0x0000000108d07547 */ /* 0x000fea000b800000 */
[----:B------:R-:W1:Y:S01]  /*1040*/  LDCU UR20, c[0x0][0xc0c] ;  /* 0x00018180ff1477ac */ /* 0x000e620008000800 */
[----:B------:R-:W2:Y:S01]  /*1050*/  LDCU.128 UR12, c[0x0][0xc10] ;  /* 0x00018200ff0c77ac */ /* 0x000ea20008000c00 */
[----:B------:R-:W3:Y:S01]  /*1060*/  LDCU UR6, c[0x0][0x370] ;  /* 0x00006e00ff0677ac */ /* 0x000ee20008000800 */
[----:B------:R-:W4:Y:S01]  /*1070*/  LDCU UR7, c[0x0][0x374] ;  /* 0x00006e80ff0777ac */ /* 0x000f220008000800 */
[----:B------:R-:W4:Y:S01]  /*1080*/  LDCU UR21, c[0x0][0xc20] ;  /* 0x00018400ff1577ac */ /* 0x000f220008000800 */
[----:B-1----:R-:W-:Y:S02]  /*1090*/  UISETP.NE.AND UP0, UPT, UR20, 0x1, UPT ;  /* 0x000000011400788c */ /* 0x002fe4000bf05270 */
[----:B--2---:R-:W-:Y:S01]  /*10a0*/  UIMAD.WIDE.U32 UR4, UR51, UR12, URZ ;  /* 0x0000000c330472a5 */ /* 0x004fe2000f8e00ff */
[----:B------:R-:W1:Y:S01]  /*10b0*/  LDCU.64 UR8, c[0x0][0xc28] ;  /* 0x00018500ff0877ac */ /* 0x000e620008000a00 */
[----:B---3--:R-:W-:Y:S02]  /*10c0*/  UIMAD.WIDE.U32 UR10, UR6, UR12, URZ ;  /* 0x0000000c060a72a5 */ /* 0x008fe4000f8e00ff */
[----:B------:R-:W-:-:S02]  /*10d0*/  USHF.R.U32.HI UR5, URZ, UR13, UR5 ;  /* 0x0000000dff057299 */ /* 0x000fc40008011605 */
[----:B------:R-:W-:Y:S02]  /*10e0*/  UISETP.NE.AND UP2, UPT, UR19, 0x1, UPT ;  /* 0x000000011300788c */ /* 0x000fe4000bf45270 */
[----:B------:R-:W-:Y:S01]  /*10f0*/  USEL UR5, UR51, UR5, !UP0 ;  /* 0x0000000533057287 */ /* 0x000fe2000c000000 */
[----:B------:R-:W-:Y:S01]  /*1100*/  UMOV UR10, UR11 ;  /* 0x0000000b000a7c82 */ /* 0x000fe20008000000 */
[----:B------:R-:W-:Y:S02]  /*1110*/  UIMAD.WIDE.U32 UR16, UR24, UR15, URZ ;  /* 0x0000000f181072a5 */ /* 0x000fe4000f8e00ff */
[----:B------:R-:W-:Y:S02]  /*1120*/  @UP0 USHF.R.U32.HI UR6, URZ, UR13, UR10 ;  /* 0x0000000dff060299 */ /* 0x000fe4000801160a */
[----:B------:R-:W-:Y:S02]  /*1130*/  UISETP.NE.AND UP0, UPT, UR14, 0x1, UPT ;  /* 0x000000010e00788c */ /* 0x000fe4000bf05270 */
[----:B----4-:R-:W-:-:S02]  /*1140*/  UIMAD.WIDE.U32 UR10, UR7, UR15, URZ ;  /* 0x0000000f070a72a5 */ /* 0x010fc4000f8e00ff */
[----:B-1----:R-:W-:Y:S01]  /*1150*/  UIMAD.WIDE.U32 UR12, UR6, UR8, URZ ;  /* 0x00000008060c72a5 */ /* 0x002fe2000f8e00ff */
[----:B------:R-:W-:Y:S02]  /*1160*/  UMOV UR4, UR17 ;  /* 0x0000001100047c82 */ /* 0x000fe40008000000 */
[----:B------:R-:W-:Y:S02]  /*1170*/  USHF.R.U32.HI UR4, URZ, UR21, UR4 ;  /* 0x00000015ff047299 */ /* 0x000fe40008011604 */
[----:B------:R-:W-:Y:S02]  /*1180*/  UMOV UR10, UR11 ;  /* 0x0000000b000a7c82 */ /* 0x000fe40008000000 */
[----:B------:R-:W-:Y:S01]  /*1190*/  UMOV UR12, UR13 ;  /* 0x0000000d000c7c82 */ /* 0x000fe20008000000 */
[----:B------:R-:W-:Y:S02]  /*11a0*/  @UP0 USHF.R.U32.HI UR7, URZ, UR21, UR10 ;  /* 0x00000015ff070299 */ /* 0x000fe4000801160a */
[----:B------:R-:W-:-:S02]  /*11b0*/  USEL UR4, UR24, UR4, !UP0 ;  /* 0x0000000418047287 */ /* 0x000fc4000c000000 */
[----:B------:R-:W-:Y:S02]  /*11c0*/  UIMAD.WIDE.U32 UR10, UR7, UR8, URZ ;  /* 0x00000008070a72a5 */ /* 0x000fe4000f8e00ff */
[----:B------:R-:W-:Y:S02]  /*11d0*/  @UP2 USHF.R.U32.HI UR6, URZ, UR9, UR12 ;  /* 0x00000009ff062299 */ /* 0x000fe4000801160c */
[----:B------:R-:W-:-:S03]  /*11e0*/  UIMAD.WIDE.U32 UR12, UR4, UR8, URZ ;  /* 0x00000008040c72a5 */ /* 0x000fc6000f8e00ff */
[----:B------:R-:W-:Y:S02]  /*11f0*/  UMOV UR10, UR11 ;  /* 0x0000000b000a7c82 */ /* 0x000fe40008000000 */
[----:B------:R-:W-:Y:S02]  /*1200*/  @UP2 USHF.R.U32.HI UR7, URZ, UR9, UR10 ;  /* 0x00000009ff072299 */ /* 0x000fe4000801160a */
[----:B------:R-:W-:Y:S02]  /*1210*/  UIMAD UR10, UR6, UR19, URZ ;  /* 0x00000013060a72a4 */ /* 0x000fe4000f8e02ff */
[----:B------:R-:W-:-:S04]  /*1220*/  UIMAD UR7, UR7, UR19, URZ ;  /* 0x00000013070772a4 */ /* 0x000fc8000f8e02ff */
[----:B------:R-:W-:-:S03]  /*1230*/  UISETP.GE.AND UP0, UPT, UR4, UR7, UPT ;  /* 0x000000070400728c */ /* 0x000fc6000bf06270 */
[----:B------:R-:W-:Y:S01]  /*1240*/  UMOV UR7, UR13 ;  /* 0x0000000d00077c82 */ /* 0x000fe20008000000 */
[----:B------:R-:W-:Y:S02]  /*1250*/  UISETP.GE.OR UP0, UPT, UR5, UR10, UP0 ;  /* 0x0000000a0500728c */ /* 0x000fe40008706670 */
[----:B------:R-:W-:Y:S02]  /*1260*/  UIMAD.WIDE.U32 UR10, UR5, UR8, URZ ;  /* 0x00000008050a72a5 */ /* 0x000fe4000f8e00ff */
[----:B------:R-:W-:Y:S02]  /*1270*/  USHF.R.U32.HI UR7, URZ, UR9, UR7 ;  /* 0x00000009ff077299 */ /* 0x000fe40008011607 */
[----:B------:R-:W-:Y:S02]  /*1280*/  UIADD3 UR10, UPT, UPT, -UR4, URZ, URZ ;  /* 0x000000ff040a7290 */ /* 0x000fe4000fffe1ff */
[----:B------:R-:W-:Y:S02]  /*1290*/  USEL UR7, UR4, UR7, !UP2 ;  /* 0x0000000704077287 */ /* 0x000fe4000d000000 */
[----:B------:R-:W-:Y:S01]  /*12a0*/  UIMAD UR10, UR14, UR10, UR24 ;  /* 0x0000000a0e0a72a4 */ /* 0x000fe2000f8e0218 */
[----:B------:R-:W-:Y:S01]  /*12b0*/  @!UP0 UMOV UR8, UR11 ;  /* 0x0000000b00088c82 */ /* 0x000fe20008000000 */
[----:B------:R-:W-:-:S02]  /*12c0*/  UIADD3 UR11, UPT, UPT, -UR5, URZ, URZ ;  /* 0x000000ff050b7290 */ /* 0x000fc4000fffe1ff */
[----:B------:R-:W-:Y:S02]  /*12d0*/  @!UP0 USHF.R.U32.HI UR8, URZ, UR9, UR8 ;  /* 0x00000009ff088299 */ /* 0x000fe40008011608 */
[----:B------:R-:W-:Y:S02]  /*12e0*/  UIADD3 UR9, UPT, UPT, -UR7, URZ, URZ ;  /* 0x000000ff07097290 */ /* 0x000fe4000fffe1ff */
[----:B------:R-:W-:Y:S02]  /*12f0*/  @!UP0 USEL UR8, UR5, UR8, !UP2 ;  /* 0x0000000805088287 */ /* 0x000fe4000d000000 */
[----:B------:R-:W-:Y:S02]  /*1300*/  UIMAD UR9, UR19, UR9, UR4 ;  /* 0x00000009130972a4 */ /* 0x000fe4000f8e0204 */
[----:B------:R-:W-:Y:S02]  /*1310*/  @!UP0 UIADD3 UR7, UPT, UPT, UR7, -UR8, URZ ;  /* 0x8000000807078290 */ /* 0x000fe4000fffe0ff */
[----:B------:R-:W-:-:S02]  /*1320*/  @!UP0 UIMAD UR6, UR9, UR6, UR8 ;  /* 0x00000006090682a4 */ /* 0x000fc4000f8e0208 */
[----:B------:R-:W-:Y:S02]  /*1330*/  @!UP0 UIMAD UR4, UR7, UR19, UR5 ;  /* 0x00000013070482a4 */ /* 0x000fe4000f8e0205 */
[----:B------:R-:W-:Y:S02]  /*1340*/  UIMAD UR51, UR20, UR11, UR51 ;  /* 0x0000000b143372a4 */ /* 0x000fe4000f8e0233 */
[----:B------:R-:W-:Y:S01]  /*1350*/  UIMAD UR24, UR4, UR14, UR10 ;  /* 0x0000000e041872a4 */ /* 0x000fe2000f8e020a */
[----:B------:R-:W-:Y:S02]  /*1360*/  @!UP0 UMOV UR5, UR6 ;  /* 0x0000000600058c82 */ /* 0x000fe40008000000 */
[----:B------:R-:W-:-:S12]  /*1370*/  UIMAD UR51, UR5, UR20, UR51 ;  /* 0x00000014053372a4 */ /* 0x000fd8000f8e0233 */
.L_x_18:
[----:B------:R-:W-:-:S09]  /*1380*/  UISETP.NE.AND UP0, UPT, UR22, 0x1, UPT ;  /* 0x000000011600788c */ /* 0x000fd2000bf05270 */
[----:B------:R-:W-:Y:S05]  /*1390*/  BRA.U UP0, `(.L_x_19) ;  /* 0x0000000100407547 */ /* 0x000fea000b800000 */
[----:B------:R-:W1:Y:S01]  /*13a0*/  LDCU.128 UR8, c[0x0][0xc10] ;  /* 0x00018200ff0877ac */ /* 0x000e620008000c00 */
[----:B------:R-:W2:Y:S01]  /*13b0*/  LDCU UR12, c[0x0][0xc0c] ;  /* 0x00018180ff0c77ac */ /* 0x000ea20008000800 */
[----:B------:R-:W3:Y:S01]  /*13c0*/  LDCU UR13, c[0x0][0xc20] ;  /* 0x00018400ff0d77ac */ /* 0x000ee20008000800 */
[----:B-1----:R-:W-:Y:S02]  /*13d0*/  UIMAD.WIDE.U32 UR4, UR51, UR8, URZ ;  /* 0x00000008330472a5 */ /* 0x002fe4000f8e00ff */
[----:B------:R-:W-:Y:S02]  /*13e0*/  UIMAD.WIDE.U32 UR6, UR24, UR11, URZ ;  /* 0x0000000b180672a5 */ /* 0x000fe4000f8e00ff */
[----:B--2---:R-:W-:Y:S02]  /*13f0*/  UISETP.NE.AND UP0, UPT, UR12, 0x1, UPT ;  /* 0x000000010c00788c */ /* 0x004fe4000bf05270 */
[----:B------:R-:W-:-:S03]  /*1400*/  USHF.R.U32.HI UR5, URZ, UR9, UR5 ;  /* 0x00000009ff057299 */ /* 0x000fc60008011605 */
[----:B------:R-:W-:Y:S01]  /*1410*/  UMOV UR4, UR7 ;  /* 0x0000000700047c82 */ /* 0x000fe20008000000 */
[----:B------:R-:W-:Y:S02]  /*1420*/  USEL UR5, UR51, UR5, !UP0 ;  /* 0x0000000533057287 */ /* 0x000fe4000c000000 */
[----:B------:R-:W-:Y:S02]  /*1430*/  UISETP.NE.AND UP0, UPT, UR10, 0x1, UPT ;  /* 0x000000010a00788c */ /* 0x000fe4000bf05270 */
[----:B---3--:R-:W-:-:S04]  /*1440*/  USHF.R.U32.HI UR4, URZ, UR13, UR4 ;  /* 0x0000000dff047299 */ /* 0x008fc80008011604 */
[----:B------:R-:W-:-:S04]  /*1450*/  USEL UR4, UR24, UR4, !UP0 ;  /* 0x0000000418047287 */ /* 0x000fc8000c000000 */
[----:B------:R-:W-:Y:S02]  /*1460*/  UIADD3 UR6, UPT, UPT, UR5, -UR4, URZ ;  /* 0x8000000405067290 */ /* 0x000fe4000fffe0ff */
[----:B------:R-:W-:Y:S02]  /*1470*/  UIADD3 UR4, UPT, UPT, -UR5, UR4, URZ ;  /* 0x0000000405047290 */ /* 0x000fe4000fffe1ff */
[----:B------:R-:W-:Y:S02]  /*1480*/  UIMAD UR24, UR6, UR10, UR24 ;  /* 0x0000000a061872a4 */ /* 0x000fe4000f8e0218 */
[----:B------:R-:W-:-:S12]  /*1490*/  UIMAD UR51, UR4, UR12, UR51 ;  /* 0x0000000c043372a4 */ /* 0x000fd8000f8e0233 */
.L_x_19:
[----:B------:R-:W-:Y:S01]  /*14a0*/  UISETP.NE.AND UP0, UPT, UR18, 0x2, UPT ;  /* 0x000000021200788c */ /* 0x000fe2000bf05270 */
[----:B------:R-:W-:Y:S09]  /*14b0*/  BRA.U !UP6, `(.L_x_20) ;  /* 0x000000010e0c7547 */ /* 0x000ff2000b800000 */
[----:B------:R-:W-:Y:S01]  /*14c0*/  UCGABAR_WAIT ;  /* 0x0000000000007dc7 */ /* 0x000fe20008000000 */
[----:B------:R-:W-:Y:S01]  /*14d0*/  CCTL.IVALL ;  /* 0x00000000ff00798f */ /* 0x000fe20002000000 */
[----:B------:R-:W-:Y:S05]  /*14e0*/  BRA `(.L_x_21) ;  /* 0x0000000000047947 */ /* 0x000fea0003800000 */
.L_x_20:
[----:B------:R-:W-:Y:S06]  /*14f0*/  BAR.SYNC.DEFER_BLOCKING 0x0 ;  /* 0x0000000000007b1d */ /* 0x000fec0000010000 */
.L_x_21:
[----:B------:R-:W-:Y:S05]  /*1500*/  BRA.U UP0, `(.L_x_22) ;  /* 0x0000001d002c7547 */ /* 0x000fea000b800000 */
[----:B------:R-:W1:Y:S01]  /*1510*/  LDCU UR5, c[0x0][0x388] ;  /* 0x00007100ff0577ac */ /* 0x000e620008000800 */
[----:B------:R-:W-:Y:S01]  /*1520*/  PLOP3.LUT P1, PT, PT, PT, UP3, 0x80, 0x8 ;  /* 0x000000000008781c */ /* 0x000fe20003f2f038 */
[----:B------:R-:W-:Y:S01]  /*1530*/  IMAD.MOV.U32 R3, RZ, RZ, 0x1 ;  /* 0x00000001ff037424 */ /* 0x000fe200078e00ff */
[----:B------:R-:W-:Y:S01]  /*1540*/  ISETP.EQ.OR P2, PT, R0, RZ, P3 ;  /* 0x000000ff0000720c */ /* 0x000fe20001f42670 */
[----:B------:R-:W2:Y:S01]  /*1550*/  LDCU UR8, c[0x0][0x38c] ;  /* 0x00007180ff0877ac */ /* 0x000ea20008000800 */
[----:B------:R-:W-:Y:S01]  /*1560*/  PLOP3.LUT P1, PT, P1, PT, PT, 0x8, 0x80 ;  /* 0x000000000080781c */ /* 0x000fe20000f2e170 */
[----:B------:R-:W-:Y:S01]  /*1570*/  IMAD.MOV.U32 R2, RZ, RZ, RZ ;  /* 0x000000ffff027224 */ /* 0x000fe200078e00ff */
[----:B------:R-:W3:Y:S01]  /*1580*/  LDCU.64 UR6, c[0x0][0x390] ;  /* 0x00007200ff0677ac */ /* 0x000ee20008000a00 */
[----:B------:R-:W-:Y:S02]  /*1590*/  UISETP.NE.AND UP1, UPT, UR18, URZ, UPT ;  /* 0x000000ff1200728c */ /* 0x000fe4000bf25270 */
[----:B------:R-:W-:Y:S01]  /*15a0*/  USEL UR49, URZ, 0x1, UP5 ;  /* 0x00000001ff317887 */ /* 0x000fe2000a800000 */
[----:B------:R-:W4:Y:S01]  /*15b0*/  LDCU UR65, c[0x0][0x370] ;  /* 0x00006e00ff4177ac */ /* 0x000f220008000800 */
[----:B-1----:R-:W-:Y:S01]  /*15c0*/  UIADD3 UR5, UPT, UPT, UR5, 0x3f, URZ ;  /* 0x0000003f05057890 */ /* 0x002fe2000fffe0ff */
[----:B------:R-:W1:Y:S03]  /*15d0*/  LDCU.64 UR56, c[0x0][0x348] ;  /* 0x00006900ff3877ac */ /* 0x000e660008000a00 */
[----:B------:R-:W-:Y:S01]  /*15e0*/  USHF.R.S32.HI UR4, URZ, 0x1f, UR5 ;  /* 0x0000001fff047899 */ /* 0x000fe20008011405 */
[----:B------:R-:W1:Y:S03]  /*15f0*/  LDCU UR64, c[0x0][0x374] ;  /* 0x00006e80ff4077ac */ /* 0x000e660008000800 */
[----:B------:R-:W-:-:S02]  /*1600*/  ULEA.HI UR4, UR4, UR5, URZ, 0x6 ;  /* 0x0000000504047291 */ /* 0x000fc4000f8f30ff */
[----:B------:R-:W-:Y:S02]  /*1610*/  USEL UR49, UR49, 0x2, UP1 ;  /* 0x0000000231317887 */ /* 0x000fe40008800000 */
[----:B------:R-:W-:Y:S01]  /*1620*/  USHF.R.S32.HI UR4, URZ, 0x6, UR4 ;  /* 0x00000006ff047899 */ /* 0x000fe20008011404 */
[----:B------:R-:W-:Y:S01]  /*1630*/  UMOV UR44, URZ ;  /* 0x000000ff002c7c82 */ /* 0x000fe20008000000 */
[----:B------:R-:W-:Y:S02]  /*1640*/  UMOV UR27, URZ ;  /* 0x000000ff001b7c82 */ /* 0x000fe40008000000 */
[----:B--2---:R-:W-:Y:S01]  /*1650*/  UIMAD UR4, UR4, UR8, URZ ;  /* 0x00000008040472a4 */ /* 0x004fe2000f8e02ff */
[----:B------:R-:W-:-:S03]  /*1660*/  UMOV UR54, URZ ;  /* 0x000000ff00367c82 */ /* 0x000fc60008000000 */
[----:B---3--:R-:W-:-:S04]  /*1670*/  UIMAD UR4, UR4, UR6, URZ ;  /* 0x00000006040472a4 */ /* 0x008fc8000f8e02ff */
[----:B------:R-:W-:-:S04]  /*1680*/  UIMAD UR66, UR4, UR7, URZ ;  /* 0x00000007044272a4 */ /* 0x000fc8000f8e02ff */
[----:B------:R-:W-:Y:S02]  /*1690*/  UISETP.NE.AND UP2, UPT, UR66, URZ, UPT ;  /* 0x000000ff4200728c */ /* 0x000fe4000bf45270 */
[----:B------:R-:W-:-:S04]  /*16a0*/  UISETP.LT.U32.AND UP0, UPT, UR66, 0x8, UPT ;  /* 0x000000084200788c */ /* 0x000fc8000bf01070 */
[----:B------:R-:W-:-:S04]  /*16b0*/  USEL UR4, UR66, 0x8, UP0 ;  /* 0x0000000842047887 */ /* 0x000fc80008000000 */
[----:B------:R-:W-:Y:S02]  /*16c0*/  UIADD3 UR5, UPT, UPT, UR4, -0x1, URZ ;  /* 0xffffffff04057890 */ /* 0x000fe4000fffe0ff */
[----:B------:R-:W-:Y:S02]  /*16d0*/  @!UP2 UIADD3 UR5, UPT, UPT, UR4, URZ, URZ ;  /* 0x000000ff0405a290 */ /* 0x000fe4000fffe0ff */
[----:B------:R-:W-:Y:S02]  /*16e0*/  UIADD3 UR63, UPT, UPT, UR66, -UR4, URZ ;  /* 0x80000004423f7290 */ /* 0x000fe4000fffe0ff */
[----:B-1--4-:R-:W-:-:S12]  /*16f0*/  UIADD3 UR67, UPT, UPT, UR5, 0x1, URZ ;  /* 0x0000000105437890 */ /* 0x012fd8000fffe0ff */
.L_x_40:
[----:B------:R-:W1:Y:S01]  /*1700*/  S2UR UR41, SR_CgaCtaId ;  /* 0x00000000002979c3 */ /* 0x000e620000008800 */
[----:B------:R-:W-:Y:S01]  /*1710*/  UMOV UR4, 0x400 ;  /* 0x0000040000047882 */ /* 0x000fe20000000000 */
[----:B------:R-:W-:Y:S01]  /*1720*/  SHF.L.U32 R0, R3, 0x1f, RZ ;  /* 0x0000001f03007819 */ /* 0x000fe200000006ff */
[----:B------:R-:W-:Y:S02]  /*1730*/  UISETP.NE.AND UP0, UPT, UR66, URZ, UPT ;  /* 0x000000ff4200728c */ /* 0x000fe4000bf05270 */
[----:B------:R-:W-:Y:S02]  /*1740*/  USHF.L.U32 UR45, UR51, 0x6, URZ ;  /* 0x00000006332d7899 */ /* 0x000fe400080006ff */
[----:B------:R-:W-:Y:S01]  /*1750*/  USHF.L.U32 UR34, UR24, 0x7, URZ ;  /* 0x0000000718227899 */ /* 0x000fe200080006ff */
[----:B------:R-:W-:Y:S01]  /*1760*/  UMOV UR31, URZ ;  /* 0x000000ff001f7c82 */ /* 0x000fe20008000000 */
[----:B------:R-:W-:Y:S01]  /*1770*/  UMOV UR38, URZ ;  /* 0x000000ff00267c82 */ /* 0x000fe20008000000 */
[----:B------:R-:W-:Y:S01]  /*1780*/  UMOV UR37, URZ ;  /* 0x000000ff00257c82 */ /* 0x000fe20008000000 */
[----:B------:R-:W-:Y:S01]  /*1790*/  UMOV UR36, URZ ;  /* 0x000000ff00247c82 */ /* 0x000fe20008000000 */
[----:B-1----:R-:W-:-:S04]  /*17a0*/  ULEA UR41, UR41, UR4, 0x18 ;  /* 0x0000000429297291 */ /* 0x002fc8000f8ec0ff */
[----:B------:R-:W-:-:S09]  /*17b0*/  ULEA UR4, UR44, UR41, 0x3 ;  /* 0x000000292c047291 */ /* 0x000fd2000f8e18ff */
[----:B------:R1:W2:Y:S01]  /*17c0*/  SYNCS.PHASECHK.TRANS64.TRYWAIT P0, [UR4+0x40], R0 ;  /* 0x00004000ff0075a7 */ /* 0x0002a20008001104 */
[----:B------:R-:W-:Y:S05]  /*17d0*/  BRA.U !UP0, `(.L_x_23) ;  /* 0x0000000508c87547 */ /* 0x000fea000b800000 */
[----:B------:R-:W3:Y:S01]  /*17e0*/  LDCU.128 UR12, c[0x0][0x480] ;  /* 0x00009000ff0c77ac */ /* 0x000ee20008000c00 */
[----:B------:R-:W4:Y:S01]  /*17f0*/  LDCU.128 UR8, c[0x0][0x490] ;  /* 0x00009200ff0877ac */ /* 0x000f220008000c00 */
[----:B------:R-:W1:Y:S01]  /*1800*/  LDCU.64 UR28, c[0x0][0x4c0] ;  /* 0x00009800ff1c77ac */ /* 0x000e620008000a00 */
[----:B------:R-:W1:Y:S01]  /*1810*/  LDCU.64 UR16, c[0x0][0x4f0] ;  /* 0x00009e00ff1077ac */ /* 0x000e620008000a00 */
[----:B------:R-:W1:Y:S01]  /*1820*/  LDCU UR19, c[0x0][0x4ec] ;  /* 0x00009d80ff1377ac */ /* 0x000e620008000800 */
[----:B---3--:R-:W-:Y:S02]  /*1830*/  UIMAD.WIDE.U32 UR4, UR45, UR13, URZ ;  /* 0x0000000d2d0472a5 */ /* 0x008fe4000f8e00ff */
[----:B------:R-:W-:Y:S02]  /*1840*/  UISETP.NE.AND UP0, UPT, UR12, 0x1, UPT ;  /* 0x000000010c00788c */ /* 0x000fe4000bf05270 */
[----:B------:R-:W-:Y:S02]  /*1850*/  USHF.R.U32.HI UR5, URZ, UR14, UR5 ;  /* 0x0000000eff057299 */ /* 0x000fe40008011605 */
[----:B------:R-:W-:-:S02]  /*1860*/  UIADD3 UR54, UPT, UPT, UR67, UR27, URZ ;  /* 0x0000001b43367290 */ /* 0x000fc4000fffe0ff */
[----:B------:R-:W-:Y:S02]  /*1870*/  USEL UR5, UR45, UR5, !UP0 ;  /* 0x000000052d057287 */ /* 0x000fe4000c000000 */
[----:B------:R-:W-:Y:S02]  /*1880*/  UISETP.NE.AND UP0, UPT, UR15, 0x1, UPT ;  /* 0x000000010f00788c */ /* 0x000fe4000bf05270 */
[----:B----4-:R-:W-:Y:S01]  /*1890*/  UIMAD.WIDE.U32 UR6, UR5, UR8, URZ ;  /* 0x00000008050672a5 */ /* 0x010fe2000f8e00ff */
[----:B------:R-:W3:Y:S01]  /*18a0*/  LDCU UR8, c[0x0][0x4a0] ;  /* 0x00009400ff0877ac */ /* 0x000ee20008000800 */
[----:B------:R-:W4:Y:S05]  /*18b0*/  LDCU UR48, c[0x0][0x38c] ;  /* 0x00007180ff3077ac */ /* 0x000f2a0008000800 */
[----:B------:R-:W-:Y:S01]  /*18c0*/  UMOV UR4, UR7 ;  /* 0x0000000700047c82 */ /* 0x000fe20008000000 */
[----:B------:R-:W1:Y:S01]  /*18d0*/  LDCU.64 UR46, c[0x0][0x390] ;  /* 0x00007200ff2e77ac */ /* 0x000e620008000a00 */
[----:B------:R-:W-:Y:S01]  /*18e0*/  USHF.R.U32.HI UR4, URZ, UR9, UR4 ;  /* 0x00000009ff047299 */ /* 0x000fe20008011604 */
[----:B------:R-:W4:Y:S03]  /*18f0*/  LDCU UR9, c[0x0][0x4c8] ;  /* 0x00009900ff0977ac */ /* 0x000f260008000800 */
[----:B------:R-:W-:-:S02]  /*1900*/  USEL UR4, UR5, UR4, !UP0 ;  /* 0x0000000405047287 */ /* 0x000fc4000c000000 */
[----:B------:R-:W-:Y:S02]  /*1910*/  UISETP.NE.AND UP0, UPT, UR10, 0x1, UPT ;  /* 0x000000010a00788c */ /* 0x000fe4000bf05270 */
[----:B------:R-:W-:Y:S01]  /*1920*/  UIMAD.WIDE.U32 UR6, UR4, UR11, URZ ;  /* 0x0000000b040672a5 */ /* 0x000fe2000f8e00ff */
[----:B------:R-:W1:Y:S01]  /*1930*/  LDCU.64 UR24, c[0x0][0x4d0] ;  /* 0x00009a00ff1877ac */ /* 0x000e620008000a00 */
[----:B------:R-:W-:-:S05]  /*1940*/  UMOV UR31, URZ ;  /* 0x000000ff001f7c82 */ /* 0x000fca0008000000 */
[----:B------:R-:W-:Y:S01]  /*1950*/  UMOV UR6, UR7 ;  /* 0x0000000700067c82 */ /* 0x000fe20008000000 */
[----:B------:R-:W-:Y:S02]  /*1960*/  UIADD3 UR7, UPT, UPT, -UR4, URZ, URZ ;  /* 0x000000ff04077290 */ /* 0x000fe4000fffe1ff */
[----:B---3--:R-:W-:Y:S02]  /*1970*/  USHF.R.U32.HI UR6, URZ, UR8, UR6 ;  /* 0x00000008ff067299 */ /* 0x008fe40008011606 */
[----:B------:R-:W-:Y:S02]  /*1980*/  UIADD3 UR8, UPT, UPT, -UR5, URZ, URZ ;  /* 0x000000ff05087290 */ /* 0x000fe4000fffe1ff */
[----:B------:R-:W-:Y:S02]  /*1990*/  USEL UR22, UR4, UR6, !UP0 ;  /* 0x0000000604167287 */ /* 0x000fe4000c000000 */
[----:B------:R-:W-:Y:S02]  /*19a0*/  UIMAD UR7, UR15, UR7, UR5 ;  /* 0x000000070f0772a4 */ /* 0x000fe4000f8e0205 */
[----:B------:R-:W-:-:S02]  /*19b0*/  UIADD3 UR6, UPT, UPT, -UR22, URZ, URZ ;  /* 0x000000ff16067290 */ /* 0x000fc4000fffe1ff */
[----:B------:R-:W-:Y:S02]  /*19c0*/  UIMAD UR8, UR12, UR8, UR45 ;  /* 0x000000080c0872a4 */ /* 0x000fe4000f8e022d */
[----:B------:R-:W-:Y:S02]  /*19d0*/  UIMAD UR21, UR10, UR6, UR4 ;  /* 0x000000060a1572a4 */ /* 0x000fe4000f8e0204 */
[----:B-1----:R-:W-:Y:S01]  /*19e0*/  UIMAD UR20, UR7, UR29, UR16 ;  /* 0x0000001d071472a4 */ /* 0x002fe2000f8e0210 */
[----:B------:R-:W1:Y:S04]  /*19f0*/  LDCU UR15, c[0x0][0x4cc] ;  /* 0x00009980ff0f77ac */ /* 0x000e680008000800 */
[----:B------:R-:W3:Y:S01]  /*1a00*/  LDCU UR6, c[0x0][0x500] ;  /* 0x0000a000ff0677ac */ /* 0x000ee20008000800 */
[----:B------:R-:W1:Y:S01]  /*1a10*/  LDCU.64 UR4, c[0x0][0x4f8] ;  /* 0x00009f00ff0477ac */ /* 0x000e620008000a00 */
[----:B------:R-:W-:-:S02]  /*1a20*/  UIADD3 UR10, UPT, UPT, UR34, 0x40, URZ ;  /* 0x00000040220a7890 */ /* 0x000fc4000fffe0ff */
[----:B------:R-:W-:Y:S02]  /*1a30*/  UIMAD UR19, UR8, UR28, UR19 ;  /* 0x0000001c081372a4 */ /* 0x000fe4000f8e0213 */
[----:B----4-:R-:W-:Y:S01]  /*1a40*/  UIMAD UR21, UR21, UR9, UR17 ;  /* 0x00000009151572a4 */ /* 0x010fe2000f8e0211 */
[----:B------:R-:W-:Y:S01]  /*1a50*/  UMOV UR7, UR44 ;  /* 0x0000002c00077c82 */ /* 0x000fe20008000000 */
[----:B------:R-:W-:Y:S01]  /*1a60*/  UMOV UR36, URZ ;  /* 0x000000ff00247c82 */ /* 0x000fe20008000000 */
[----:B------:R-:W-:Y:S01]  /*1a70*/  UMOV UR37, URZ ;  /* 0x000000ff00257c82 */ /* 0x000fe20008000000 */
[----:B------:R-:W-:-:S08]  /*1a80*/  UMOV UR38, URZ ;  /* 0x000000ff00267c82 */ /* 0x000fd00008000000 */
.L_x_29:
[----:B------:R-:W-:Y:S01]  /*1a90*/  @!P3 MOV R4, 0x6000 ;  /* 0x000060000004b802 */ /* 0x000fe20000000f00 */
[----:B------:R-:W-:Y:S01]  /*1aa0*/  ULEA UR17, UR7, UR41, 0x3 ;  /* 0x0000002907117291 */ /* 0x000fe2000f8e18ff */
[----:B--2---:R-:W-:Y:S11]  /*1ab0*/  @P0 BRA `(.L_x_24) ;  /* 0x00000000000c0947 */ /* 0x004ff60003800000 */
[----:B------:R-:W-:Y:S04]  /*1ac0*/  SHF.L.U32 R5, R3, 0x1f, RZ ;  /* 0x0000001f03057819 */ /* 0x000fe800000006ff */
[----:B------:R-:W2:Y:S02]  /*1ad0*/  SYNCS.PHASECHK.TRANS64.TRYWAIT P0, [UR17+0x40], R5 ;  /* 0x00004005ff0075a7 */ /* 0x000ea40008001111 */
[----:B--2---:R-:W-:Y:S05]  /*1ae0*/  @!P0 BRA `(.L_x_25) ;  /* 0x0000007400148947 */ /* 0x004fea0003800000 */
.L_x_24:
[----:B------:R4:W-:Y:S01]  /*1af0*/  @!P3 SYNCS.ARRIVE.TRANS64 RZ, [UR17], R4 ;  /* 0x00000004ffffb9a7 */ /* 0x0009e20008000011 */
[----:B------:R-:W-:Y:S04]  /*1b00*/  ULOP3.LUT UR8, UR49, 0x2, URZ, 0xfc, !UPT ;  /* 0x0000000231087892 */ /* 0x000fe8000f8efcff */
[----:B------:R-:W-:Y:S09]  /*1b10*/  UISETP.NE.AND UP0, UPT, UR8, 0x2, UPT ;  /* 0x000000020800788c */ /* 0x000ff2000bf05270 */
[----:B------:R-:W-:Y:S05]  /*1b20*/  BRA.U UP0, `(.L_x_26) ;  /* 0x0000000100047547 */ /* 0x000fea000b800000 */
[----:B-1-3--:R-:W-:Y:S05]  /*1b30*/  BPT.TRAP 0x1 ;  /* 0x000000040000795c */ /* 0x00afea0000300000 */
.L_x_26:
[----:B------:R-:W-:Y:S04]  /*1b40*/  BSSY.RECONVERGENT B0, `(.L_x_27) ;  /* 0x0000003000007945 */ /* 0x000fe80003800200 */
[----:B------:R-:W-:Y:S05]  /*1b50*/  @P2 BRA `(.L_x_28) ;  /* 0x0000000000042947 */ /* 0x000fea0003800000 */
[----:B-1-3--:R-:W-:Y:S05]  /*1b60*/  BPT.TRAP 0x1 ;  /* 0x000000040000795c */ /* 0x00afea0000300000 */
.L_x_28:
[----:B-1-3--:R-:W-:Y:S05]  /*1b70*/  BSYNC.RECONVERGENT B0 ;  /* 0x0000000000007941 */ /* 0x00afea0003800200 */
.L_x_27:
[----:B------:R-:W-:Y:S02]  /*1b80*/  UIADD3 UR8, UPT, UPT, UR7, 0x1, URZ ;  /* 0x0000000107087890 */ /* 0x000fe4000fffe0ff */
[----:B------:R-:W-:Y:S02]  /*1b90*/  UIMAD UR11, UR36, UR15, UR4 ;  /* 0x0000000f240b72a4 */ /* 0x000fe4000f8e0204 */
[----:B------:R-:W-:Y:S02]  /*1ba0*/  UISETP.NE.AND UP0, UPT, UR8, 0x8, UPT ;  /* 0x000000080800788c */ /* 0x000fe4000bf05270 */
[----:B------:R-:W-:Y:S02]  /*1bb0*/  USHF.L.U32 UR16, UR7, 0xd, URZ ;  /* 0x0000000d07107899 */ /* 0x000fe400080006ff */
[----:B------:R-:W-:Y:S02]  /*1bc0*/  USEL UR9, URZ, 0x1, UP0 ;  /* 0x00000001ff097887 */ /* 0x000fe40008000000 */
[----:B------:R-:W-:Y:S02]  /*1bd0*/  USEL UR44, UR8, URZ, UP0 ;  /* 0x000000ff082c7287 */ /* 0x000fe40008000000 */
[----:B------:R-:W-:Y:S02]  /*1be0*/  UIADD3 UR42, UP1, UPT, UR56, 0x80, URZ ;  /* 0x00000080382a7890 */ /* 0x000fe4000ff3e0ff */
[----:B------:R-:W-:Y:S01]  /*1bf0*/  ULEA UR8, UR44, UR41, 0x3 ;  /* 0x000000292c087291 */ /* 0x000fe2000f8e18ff */
[----:B------:R-:W-:Y:S01]  /*1c00*/  LOP3.LUT R3, R3, UR9, RZ, 0x3c, !PT ;  /* 0x0000000903037c12 */ /* 0x000fe2000f8e3cff */
[----:B------:R-:W-:Y:S02]  /*1c10*/  ULOP3.LUT UR32, UR16, UR53, URZ, 0xfc, !UPT ;  /* 0x0000003510207292 */ /* 0x000fe4000f8efcff */
[----:B------:R-:W-:Y:S01]  /*1c20*/  USHF.L.U32 UR18, UR31, 0x6, URZ ;  /* 0x000000061f127899 */ /* 0x000fe200080006ff */
[----:B--2---:R-:W-:Y:S01]  /*1c30*/  SHF.L.U32 R0, R3, 0x1f, RZ ;  /* 0x0000001f03007819 */ /* 0x004fe200000006ff */
[----:B------:R-:W-:Y:S02]  /*1c40*/  UIADD3.X UR43, UPT, UPT, URZ, UR57, URZ, UP1, !UPT ;  /* 0x00000039ff2b7290 */ /* 0x000fe40008ffe4ff */
[----:B------:R-:W-:Y:S01]  /*1c50*/  UIADD3 UR16, UPT, UPT, UR41, 0x4400, UR16 ;  /* 0x0000440029107890 */ /* 0x000fe2000fffe010 */
[----:B------:R1:W2:Y:S01]  /*1c60*/  SYNCS.PHASECHK.TRANS64.TRYWAIT P0, [UR8+0x40], R0 ;  /* 0x00004000ff0075a7 */ /* 0x0002a20008001108 */
[----:B------:R-:W-:Y:S02]  /*1c70*/  UIMAD UR8, UR37, UR24, UR5 ;  /* 0x00000018250872a4 */ /* 0x000fe4000f8e0205 */
[----:B------:R-:W-:Y:S02]  /*1c80*/  UIMAD UR7, UR38, UR25, UR6 ;  /* 0x00000019260772a4 */ /* 0x000fe4000f8e0206 */
[----:B------:R-:W-:Y:S02]  /*1c90*/  ULEA UR11, UR8, UR11, 0x5 ;  /* 0x0000000b080b7291 */ /* 0x000fe4000f8e28ff */
[----:B------:R-:W-:Y:S02]  /*1ca0*/  UIADD3 UR28, UP0, UPT, UR56, 0x200, URZ ;  /* 0x00000200381c7890 */ /* 0x000fe4000ff1e0ff */
[----:B------:R-:W-:Y:S02]  /*1cb0*/  ULEA UR7, UR7, UR11, 0xa ;  /* 0x0000000b07077291 */ /* 0x000fe4000f8e50ff */
[----:B------:R-:W-:Y:S02]  /*1cc0*/  ULEA UR8, UR32, UR41, 0x1 ;  /* 0x0000002920087291 */ /* 0x000fe4000f8e08ff */
[----:B------:R-:W-:Y:S02]  /*1cd0*/  UPRMT UR7, UR7, 0x5410, URZ ;  /* 0x0000541007077896 */ /* 0x000fe400080000ff */
[----:B------:R-:W-:Y:S02]  /*1ce0*/  UIADD3.X UR29, UPT, UPT, URZ, UR57, URZ, UP0, !UPT ;  /* 0x00000039ff1d7290 */ /* 0x000fe400087fe4ff */
[----:B------:R-:W-:Y:S02]  /*1cf0*/  ULOP3.LUT UR35, UR52, UR18, URZ, 0xfc, !UPT ;  /* 0x0000001234237292 */ /* 0x000fe4000f8efcff */
[----:B------:R-:W-:Y:S02]  /*1d00*/  UIADD3 UR32, UPT, UPT, UR8, 0x14400, URZ ;  /* 0x0001440008207890 */ /* 0x000fe4000fffe0ff */
[----:B------:R-:W-:Y:S01]  /*1d10*/  UIADD3 UR8, UPT, UPT, UR8, 0x16400, URZ ;  /* 0x0001640008087890 */ /* 0x000fe2000fffe0ff */
[----:B------:R3:W-:Y:S01]  /*1d20*/  UTMALDG.5D.IM2COL [UR16], [UR42], UR7 ;  /* 0x000000102a0073b4 */ /* 0x0007e20008060007 */
[----:B------:R-:W-:Y:S02]  /*1d30*/  UIADD3 UR30, UPT, UPT, UR36, 0x1, URZ ;  /* 0x00000001241e7890 */ /* 0x000fe4000fffe0ff */
[----:B------:R-:W-:Y:S02]  /*1d40*/  UIADD3 UR26, UPT, UPT, UR37, 0x1, URZ ;  /* 0x00000001251a7890 */ /* 0x000fe4000fffe0ff */
[----:B------:R-:W-:Y:S02]  /*1d50*/  UISETP.NE.AND UP2, UPT, UR30, UR48, UPT ;  /* 0x000000301e00728c */ /* 0x000fe4000bf45270 */
[----:B------:R-:W-:Y:S02]  /*1d60*/  UIADD3 UR23, UPT, UPT, UR38, 0x1, URZ ;  /* 0x0000000126177890 */ /* 0x000fe4000fffe0ff */
[----:B------:R-:W-:Y:S01]  /*1d70*/  UIADD3 UR27, UPT, UPT, UR27, 0x1, URZ ;  /* 0x000000011b1b7890 */ /* 0x000fe2000fffe0ff */
[----:B------:R-:W-:Y:S01]  /*1d80*/  UMOV UR40, 0x30000 ;  /* 0x0003000000287882 */ /* 0x000fe20000000000 */
[----:B------:R-:W-:Y:S01]  /*1d90*/  UMOV UR50, 0x0 ;  /* 0x0000000000327882 */ /* 0x000fe20000000000 */
[----:B------:R-:W-:Y:S01]  /*1da0*/  UMOV UR51, 0x10000000 ;  /* 0x1000000000337882 */ /* 0x000fe20000000000 */
[----:B------:R-:W-:Y:S01]  /*1db0*/  UMOV UR33, UR17 ;  /* 0x0000001100217c82 */ /* 0x000fe20008000000 */
[----:B------:R-:W-:Y:S02]  /*1dc0*/  UMOV UR12, UR36 ;  /* 0x00000024000c7c82 */ /* 0x000fe40008000000 */
[----:B------:R-:W-:Y:S01]  /*1dd0*/  @UP2 UIADD3 UR26, UPT, UPT, UR37, URZ, URZ ;  /* 0x000000ff251a2290 */ /* 0x000fe2000fffe0ff */
[----:B------:R4:W-:Y:S01]  /*1de0*/  UTMALDG.5D.MULTICAST [UR32], [UR28], UR40, desc[UR50] ;  /* 0x000032201c0073b4 */ /* 0x0009e20008021828 */
[----:B------:R-:W-:Y:S01]  /*1df0*/  UMOV UR13, UR37 ;  /* 0x00000025000d7c82 */ /* 0x000fe20008000000 */
[----:B------:R-:W-:Y:S01]  /*1e00*/  UMOV UR14, UR38 ;  /* 0x00000026000e7c82 */ /* 0x000fe20008000000 */
[----:B------:R-:W-:Y:S01]  /*1e10*/  UISETP.NE.AND UP1, UPT, UR26, UR46, UPT ;  /* 0x0000002e1a00728c */ /* 0x000fe2000bf25270 */
[----:B------:R-:W-:Y:S01]  /*1e20*/  UMOV UR9, UR17 ;  /* 0x0000001100097c82 */ /* 0x000fe20008000000 */
[----:B------:R-:W-:Y:S02]  /*1e30*/  UMOV UR11, UR35 ;  /* 0x00000023000b7c82 */ /* 0x000fe40008000000 */
[----:B------:R1:W-:Y:S07]  /*1e40*/  UTMALDG.5D.MULTICAST [UR8], [UR28], UR40, desc[UR50] ;  /* 0x000032081c0073b4 */ /* 0x0003ee0008021828 */
[----:B------:R-:W-:Y:S04]  /*1e50*/  @UP1 UIADD3 UR23, UPT, UPT, UR38, URZ, URZ ;  /* 0x000000ff26171290 */ /* 0x000fe8000fffe0ff */
[----:B------:R-:W-:Y:S01]  /*1e60*/  UISETP.NE.AND UP0, UPT, UR23, UR47, UPT ;  /* 0x0000002f1700728c */ /* 0x000fe2000bf05270 */
[----:B---3--:R-:W-:Y:S03]  /*1e70*/  UMOV UR7, UR44 ;  /* 0x0000002c00077c82 */ /* 0x008fe60008000000 */
[----:B----4-:R-:W-:Y:S02]  /*1e80*/  USEL UR38, UR23, URZ, UP0 ;  /* 0x000000ff17267287 */ /* 0x010fe40008000000 */
[----:B------:R-:W-:Y:S02]  /*1e90*/  USEL UR36, UR30, URZ, UP2 ;  /* 0x000000ff1e247287 */ /* 0x000fe40009000000 */
[----:B------:R-:W-:Y:S02]  /*1ea0*/  USEL UR37, UR26, URZ, UP1 ;  /* 0x000000ff1a257287 */ /* 0x000fe40008800000 */
[----:B-1----:R-:W-:Y:S02]  /*1eb0*/  UIADD3 UR8, UPT, UPT, UR31, 0x1, URZ ;  /* 0x000000011f087890 */ /* 0x002fe4000fffe0ff */
[----:B------:R-:W-:Y:S02]  /*1ec0*/  @UP0 UIADD3 UR8, UPT, UPT, UR31, URZ, URZ ;  /* 0x000000ff1f080290 */ /* 0x000fe4000fffe0ff */
[----:B------:R-:W-:Y:S05]  /*1ed0*/  UISETP.NE.AND UP0, UPT, UR27, UR54, UPT ;  /* 0x000000361b00728c */ /* 0x000fea000bf05270 */
[----:B------:R-:W-:Y:S04]  /*1ee0*/  UMOV UR31, UR8 ;  /* 0x00000008001f7c82 */ /* 0x000fe80008000000 */
[----:B------:R-:W-:Y:S05]  /*1ef0*/  BRA.U UP0, `(.L_x_29) ;  /* 0xfffffff900e47547 */ /* 0x000fea000b83ffff */
.L_x_23:
[----:B------:R-:W-:Y:S01]  /*1f00*/  ULEA UR4, UR44, UR41, 0x3 ;  /* 0x000000292c047291 */ /* 0x000fe2000f8e18ff */
[----:B-1----:R-:W-:Y:S01]  /*1f10*/  SHF.L.U32 R0, R3, 0x1f, RZ ;  /* 0x0000001f03007819 */ /* 0x002fe200000006ff */
[----:B------:R-:W-:Y:S01]  /*1f20*/  @!P1 SYNCS.ARRIVE.TRANS64.A1T0 RZ, [UR41+0xc8], RZ ;  /* 0x0000c8ffffff99a7 */ /* 0x000fe20008100029 */
[----:B------:R-:W-:-:S06]  /*1f30*/  UISETP.GE.AND UP0, UPT, UR63, 0x1, UPT ;  /* 0x000000013f00788c */ /* 0x000fcc000bf06270 */
[----:B--2---:R1:W2:Y:S03]  /*1f40*/  SYNCS.PHASECHK.TRANS64.TRYWAIT P0, [UR4+0x40], R0 ;  /* 0x00004000ff0075a7 */ /* 0x0042a60008001104 */
[----:B------:R-:W-:Y:S05]  /*1f50*/  BRA.U !UP0, `(.L_x_30) ;  /* 0x0000000508d07547 */ /* 0x000fea000b800000 */
[----:B------:R-:W3:Y:S01]  /*1f60*/  LDCU.128 UR8, c[0x0][0x480] ;  /* 0x00009000ff0877ac */ /* 0x000ee20008000c00 */
[----:B------:R-:W4:Y:S01]  /*1f70*/  LDCU.128 UR16, c[0x0][0x490] ;  /* 0x00009200ff1077ac */ /* 0x000f220008000c00 */
[----:B------:R-:W1:Y:S01]  /*1f80*/  LDCU.64 UR20, c[0x0][0x4c0] ;  /* 0x00009800ff1477ac */ /* 0x000e620008000a00 */
[----:B------:R-:W1:Y:S01]  /*1f90*/  LDCU UR13, c[0x0][0x4c8] ;  /* 0x00009900ff0d77ac */ /* 0x000e620008000800 */
[----:B------:R-:W-:Y:S02]  /*1fa0*/  UIADD3 UR54, UPT, UPT, UR63, UR54, URZ ;  /* 0x000000363f367290 */ /* 0x000fe4000fffe0ff */
[----:B---3--:R-:W-:Y:S02]  /*1fb0*/  UIMAD.WIDE.U32 UR4, UR45, UR9, URZ ;  /* 0x000000092d0472a5 */ /* 0x008fe4000f8e00ff */
[----:B------:R-:W-:Y:S02]  /*1fc0*/  UISETP.NE.AND UP0, UPT, UR8, 0x1, UPT ;  /* 0x000000010800788c */ /* 0x000fe4000bf05270 */
[----:B------:R-:W-:Y:S01]  /*1fd0*/  USHF.R.U32.HI UR5, URZ, UR10, UR5 ;  /* 0x0000000aff057299 */ /* 0x000fe20008011605 */
[----:B------:R-:W3:Y:S03]  /*1fe0*/  LDCU UR9, c[0x0][0x4a0] ;  /* 0x00009400ff0977ac */ /* 0x000ee60008000800 */
[----:B------:R-:W-:-:S02]  /*1ff0*/  USEL UR5, UR45, UR5, !UP0 ;  /* 0x000000052d057287 */ /* 0x000fc4000c000000 */
[----:B------:R-:W-:Y:S02]  /*2000*/  UISETP.NE.AND UP0, UPT, UR11, 0x1, UPT ;  /* 0x000000010b00788c */ /* 0x000fe4000bf05270 */
[----:B----4-:R-:W-:Y:S01]  /*2010*/  UIMAD.WIDE.U32 UR6, UR5, UR16, URZ ;  /* 0x00000010050672a5 */ /* 0x010fe2000f8e00ff */
[----:B------:R-:W1:Y:S01]  /*2020*/  LDCU UR10, c[0x0][0x4ec] ;  /* 0x00009d80ff0a77ac */ /* 0x000e620008000800 */
[----:B------:R-:W4:Y:S05]  /*2030*/  LDCU UR62, c[0x0][0x38c] ;  /* 0x00007180ff3e77ac */ /* 0x000f2a0008000800 */
[----:B------:R-:W-:Y:S01]  /*2040*/  UMOV UR4, UR7 ;  /* 0x0000000700047c82 */ /* 0x000fe20008000000 */
[----:B------:R-:W1:Y:S01]  /*2050*/  LDCU UR23, c[0x0][0x4cc] ;  /* 0x00009980ff1777ac */ /* 0x000e620008000800 */
[----:B------:R-:W-:Y:S01]  /*2060*/  USHF.R.U32.HI UR4, URZ, UR17, UR4 ;  /* 0x00000011ff047299 */ /* 0x000fe20008011604 */
[----:B------:R-:W4:Y:S03]  /*2070*/  LDCU.64 UR16, c[0x0][0x4f0] ;  /* 0x00009e00ff1077ac */ /* 0x000f260008000a00 */
[----:B------:R-:W-:-:S02]  /*2080*/  USEL UR4, UR5, UR4, !UP0 ;  /* 0x0000000405047287 */ /* 0x000fc4000c000000 */
[----:B------:R-:W-:Y:S02]  /*2090*/  UISETP.NE.AND UP0, UPT, UR18, 0x1, UPT ;  /* 0x000000011200788c */ /* 0x000fe4000bf05270 */
[----:B------:R-:W-:Y:S01]  /*20a0*/  UIMAD.WIDE.U32 UR6, UR4, UR19, URZ ;  /* 0x00000013040672a5 */ /* 0x000fe2000f8e00ff */
[----:B------:R-:W1:Y:S01]  /*20b0*/  LDCU.64 UR50, c[0x0][0x390] ;  /* 0x00007200ff3277ac */ /* 0x000e620008000a00 */
[----:B------:R-:W1:Y:S05]  /*20c0*/  LDCU.64 UR32, c[0x0][0x4d0] ;  /* 0x00009a00ff2077ac */ /* 0x000e6a0008000a00 */
[----:B------:R-:W-:Y:S01]  /*20d0*/  UMOV UR6, UR7 ;  /* 0x0000000700067c82 */ /* 0x000fe20008000000 */
[----:B------:R-:W-:-:S02]  /*20e0*/  UIADD3 UR7, UPT, UPT, -UR5, URZ, URZ ;  /* 0x000000ff05077290 */ /* 0x000fc4000fffe1ff */
[----:B---3--:R-:W-:Y:S02]  /*20f0*/  USHF.R.U32.HI UR6, URZ, UR9, UR6 ;  /* 0x00000009ff067299 */ /* 0x008fe40008011606 */
[----:B------:R-:W-:Y:S02]  /*2100*/  UIMAD UR7, UR8, UR7, UR45 ;  /* 0x00000007080772a4 */ /* 0x000fe4000f8e022d */
[----:B------:R-:W-:Y:S02]  /*2110*/  USEL UR14, UR4, UR6, !UP0 ;  /* 0x00000006040e7287 */ /* 0x000fe4000c000000 */
[----:B------:R-:W-:Y:S02]  /*2120*/  UIADD3 UR6, UPT, UPT, -UR4, URZ, URZ ;  /* 0x000000ff04067290 */ /* 0x000fe4000fffe1ff */
[----:B------:R-:W-:Y:S02]  /*2130*/  UIADD3 UR9, UPT, UPT, -UR14, URZ, URZ ;  /* 0x000000ff0e097290 */ /* 0x000fe4000fffe1ff */
[----:B------:R-:W-:-:S02]  /*2140*/  UIMAD UR12, UR11, UR6, UR5 ;  /* 0x000000060b0c72a4 */ /* 0x000fc4000f8e0205 */
[----:B------:R-:W-:Y:S02]  /*2150*/  UIMAD UR9, UR18, UR9, UR4 ;  /* 0x00000009120972a4 */ /* 0x000fe4000f8e0204 */
[----:B-1----:R-:W-:Y:S01]  /*2160*/  UIMAD UR11, UR7, UR20, UR10 ;  /* 0x00000014070b72a4 */ /* 0x002fe2000f8e020a */
[----:B------:R-:W1:Y:S02]  /*2170*/  LDCU.64 UR4, c[0x0][0x4f8] ;  /* 0x00009f00ff0477ac */ /* 0x000e640008000a00 */
[----:B------:R-:W3:Y:S01]  /*2180*/  LDCU UR6, c[0x0][0x500] ;  /* 0x0000a000ff0677ac */ /* 0x000ee20008000800 */
[----:B------:R-:W-:Y:S02]  /*2190*/  UIADD3 UR18, UPT, UPT, UR34, 0x40, URZ ;  /* 0x0000004022127890 */ /* 0x000fe4000fffe0ff */
[----:B----4-:R-:W-:Y:S02]  /*21a0*/  UIMAD UR12, UR12, UR21, UR16 ;  /* 0x000000150c0c72a4 */ /* 0x010fe4000f8e0210 */
[----:B------:R-:W-:Y:S01]  /*21b0*/  UIMAD UR13, UR9, UR13, UR17 ;  /* 0x0000000d090d72a4 */ /* 0x000fe2000f8e0211 */
[----:B------:R-:W-:Y:S01]  /*21c0*/  UMOV UR48, UR63 ;  /* 0x0000003f00307c82 */ /* 0x000fe20008000000 */
[----:B------:R-:W-:-:S10]  /*21d0*/  UMOV UR7, UR44 ;  /* 0x0000002c00077c82 */ /* 0x000fd40008000000 */
.L_x_36:
[----:B----4-:R-:W-:Y:S01]  /*21e0*/  @!P3 MOV R4, 0x6000 ;  /* 0x000060000004b802 */ /* 0x010fe20000000f00 */
[----:B------:R-:W-:Y:S01]  /*21f0*/  ULEA UR9, UR7, UR41, 0x3 ;  /* 0x0000002907097291 */ /* 0x000fe2000f8e18ff */
[----:B--2---:R-:W-:Y:S11]  /*2200*/  @P0 BRA `(.L_x_31) ;  /* 0x00000000000c0947 */ /* 0x004ff60003800000 */
[----:B------:R-:W-:Y:S04]  /*2210*/  SHF.L.U32 R5, R3, 0x1f, RZ ;  /* 0x0000001f03057819 */ /* 0x000fe800000006ff */
[----:B------:R-:W2:Y:S02]  /*2220*/  SYNCS.PHASECHK.TRANS64.TRYWAIT P0, [UR9+0x40], R5 ;  /* 0x00004005ff0075a7 */ /* 0x000ea40008001109 */
[----:B--2---:R-:W-:Y:S05]  /*2230*/  @!P0 BRA `(.L_x_32) ;  /* 0x0000006c00588947 */ /* 0x004fea0003800000 */
.L_x_31:
[----:B------:R4:W-:Y:S01]  /*2240*/  @!P3 SYNCS.ARRIVE.TRANS64 RZ, [UR9], R4 ;  /* 0x00000004ffffb9a7 */ /* 0x0009e20008000009 */
[----:B------:R-:W-:Y:S04]  /*2250*/  ULOP3.LUT UR8, UR49, 0x2, URZ, 0xfc, !UPT ;  /* 0x0000000231087892 */ /* 0x000fe8000f8efcff */
[----:B------:R-:W-:Y:S09]  /*2260*/  UISETP.NE.AND UP0, UPT, UR8, 0x2, UPT ;  /* 0x000000020800788c */ /* 0x000ff2000bf05270 */
[----:B------:R-:W-:Y:S05]  /*2270*/  BRA.U UP0, `(.L_x_33) ;  /* 0x0000000100047547 */ /* 0x000fea000b800000 */
[----:B-1-3--:R-:W-:Y:S05]  /*2280*/  BPT.TRAP 0x1 ;  /* 0x000000040000795c */ /* 0x00afea0000300000 */
.L_x_33:
[----:B------:R-:W-:Y:S04]  /*2290*/  BSSY.RECONVERGENT B0, `(.L_x_34) ;  /* 0x0000003000007945 */ /* 0x000fe80003800200 */
[----:B------:R-:W-:Y:S05]  /*22a0*/  @P2 BRA `(.L_x_35) ;  /* 0x0000000000042947 */ /* 0x000fea0003800000 */
[----:B-1-3--:R-:W-:Y:S05]  /*22b0*/  BPT.TRAP 0x1 ;  /* 0x000000040000795c */ /* 0x00afea0000300000 */
.L_x_35:
[----:B-1-3--:R-:W-:Y:S05]  /*22c0*/  BSYNC.RECONVERGENT B0 ;  /* 0x0000000000007941 */ /* 0x00afea0003800200 */
.L_x_34:
[----:B------:R-:W-:Y:S02]  /*22d0*/  UIADD3 UR8, UPT, UPT, UR7, 0x1, URZ ;  /* 0x0000000107087890 */ /* 0x000fe4000fffe0ff */
[----:B------:R-:W-:Y:S02]  /*22e0*/  UIMAD UR16, UR36, UR23, UR4 ;  /* 0x00000017241072a4 */ /* 0x000fe4000f8e0204 */
[----:B------:R-:W-:Y:S02]  /*22f0*/  UISETP.NE.AND UP0, UPT, UR8, 0x8, UPT ;  /* 0x000000080800788c */ /* 0x000fe4000bf05270 */
[----:B------:R-:W-:Y:S02]  /*2300*/  UIMAD UR15, UR37, UR32, UR5 ;  /* 0x00000020250f72a4 */ /* 0x000fe4000f8e0205 */
[----:B------:R-:W-:Y:S02]  /*2310*/  USEL UR10, URZ, 0x1, UP0 ;  /* 0x00000001ff0a7887 */ /* 0x000fe40008000000 */
[----:B------:R-:W-:Y:S02]  /*2320*/  USEL UR44, UR8, URZ, UP0 ;  /* 0x000000ff082c7287 */ /* 0x000fe40008000000 */
[----:B------:R-:W-:Y:S02]  /*2330*/  ULEA UR15, UR15, UR16, 0x5 ;  /* 0x000000100f0f7291 */ /* 0x000fe4000f8e28ff */
[----:B------:R-:W-:Y:S01]  /*2340*/  ULEA UR8, UR44, UR41, 0x3 ;  /* 0x000000292c087291 */ /* 0x000fe2000f8e18ff */
[----:B------:R-:W-:Y:S01]  /*2350*/  LOP3.LUT R3, R3, UR10, RZ, 0x3c, !PT ;  /* 0x0000000a03037c12 */ /* 0x000fe2000f8e3cff */
[----:B------:R-:W-:Y:S02]  /*2360*/  UIADD3 UR46, UP0, UPT, UR56, 0x80, URZ ;  /* 0x00000080382e7890 */ /* 0x000fe4000ff1e0ff */
[----:B------:R-:W-:Y:S01]  /*2370*/  USHF.L.U32 UR10, UR31, 0x6, URZ ;  /* 0x000000061f0a7899 */ /* 0x000fe200080006ff */
[----:B--2---:R-:W-:Y:S01]  /*2380*/  SHF.L.U32 R0, R3, 0x1f, RZ ;  /* 0x0000001f03007819 */ /* 0x004fe200000006ff */
[----:B------:R-:W-:Y:S02]  /*2390*/  UIADD3.X UR47, UPT, UPT, URZ, UR57, URZ, UP0, !UPT ;  /* 0x00000039ff2f7290 */ /* 0x000fe400087fe4ff */
[----:B------:R-:W-:Y:S01]  /*23a0*/  UIADD3 UR45, UPT, UPT, UR36, 0x1, URZ ;  /* 0x00000001242d7890 */ /* 0x000fe2000fffe0ff */
[----:B------:R1:W2:Y:S01]  /*23b0*/  SYNCS.PHASECHK.TRANS64.TRYWAIT P0, [UR8+0x40], R0 ;  /* 0x00004000ff0075a7 */ /* 0x0002a20008001108 */
[----:B------:R-:W-:Y:S02]  /*23c0*/  USHF.L.U32 UR8, UR7, 0xd, URZ ;  /* 0x0000000d07087899 */ /* 0x000fe400080006ff */
[----:B------:R-:W-:Y:S02]  /*23d0*/  UIMAD UR7, UR38, UR33, UR6 ;  /* 0x00000021260772a4 */ /* 0x000fe4000f8e0206 */
[----:B------:R-:W-:Y:S02]  /*23e0*/  ULOP3.LUT UR19, UR8, UR53, URZ, 0xfc, !UPT ;  /* 0x0000003508137292 */ /* 0x000fe4000f8efcff */
[----:B------:R-:W-:Y:S02]  /*23f0*/  ULEA UR7, UR7, UR15, 0xa ;  /* 0x0000000f07077291 */ /* 0x000fe4000f8e50ff */
[----:B------:R-:W-:Y:S02]  /*2400*/  UIADD3 UR8, UPT, UPT, UR41, 0x4400, UR8 ;  /* 0x0000440029087890 */ /* 0x000fe4000fffe008 */
[----:B------:R-:W-:Y:S02]  /*2410*/  UPRMT UR7, UR7, 0x5410, URZ ;  /* 0x0000541007077896 */ /* 0x000fe400080000ff */
[----:B------:R-:W-:Y:S02]  /*2420*/  UISETP.NE.AND UP2, UPT, UR45, UR62, UPT ;  /* 0x0000003e2d00728c */ /* 0x000fe4000bf45270 */
[----:B------:R-:W-:Y:S02]  /*2430*/  UIADD3 UR40, UPT, UPT, UR37, 0x1, URZ ;  /* 0x0000000125287890 */ /* 0x000fe4000fffe0ff */
[----:B------:R-:W-:Y:S02]  /*2440*/  UIADD3 UR42, UP3, UPT, UR56, 0x200, URZ ;  /* 0x00000200382a7890 */ /* 0x000fe4000ff7e0ff */
[----:B------:R-:W-:Y:S01]  /*2450*/  ULEA UR16, UR19, UR41, 0x1 ;  /* 0x0000002913107291 */ /* 0x000fe2000f8e08ff */
[----:B------:R3:W-:Y:S01]  /*2460*/  UTMALDG.5D.IM2COL [UR8], [UR46], UR7 ;  /* 0x000000082e0073b4 */ /* 0x0007e20008060007 */
[----:B------:R-:W-:Y:S02]  /*2470*/  ULOP3.LUT UR27, UR52, UR10, URZ, 0xfc, !UPT ;  /* 0x0000000a341b7292 */ /* 0x000fe4000f8efcff */
[----:B------:R-:W-:Y:S02]  /*2480*/  UIADD3.X UR43, UPT, UPT, URZ, UR57, URZ, UP3, !UPT ;  /* 0x00000039ff2b7290 */ /* 0x000fe40009ffe4ff */
[----:B------:R-:W-:Y:S02]  /*2490*/  @UP2 UIADD3 UR40, UPT, UPT, UR37, URZ, URZ ;  /* 0x000000ff25282290 */ /* 0x000fe4000fffe0ff */
        /* <DEDUP_REMOVED lines=10> */
[----:B------:R-:W-:Y:S01]  /*2540*/  UMOV UR28, UR36 ;  /* 0x00000024001c7c82 */ /* 0x000fe20008000000 */
[----:B------:R-:W-:Y:S02]  /*2550*/  UMOV UR29, UR37 ;  /* 0x00000025001d7c82 */ /* 0x000fe40008000000 */
[----:B------:R-:W-:Y:S01]  /*2560*/  UISETP.NE.AND UP0, UPT, UR35, UR51, UPT ;  /* 0x000000332300728c */ /* 0x000fe2000bf05270 */
[----:B------:R-:W-:Y:S01]  /*2570*/  UMOV UR30, UR38 ;  /* 0x00000026001e7c82 */ /* 0x000fe20008000000 */
[----:B------:R-:W-:Y:S01]  /*2580*/  UMOV UR20, UR36 ;  /* 0x0000002400147c82 */ /* 0x000fe20008000000 */
[----:B------:R-:W-:Y:S01]  /*2590*/  USEL UR36, UR45, URZ, UP2 ;  /* 0x000000ff2d247287 */ /* 0x000fe20009000000 */
[----:B------:R1:W-:Y:S01]  /*25a0*/  UTMALDG.5D.MULTICAST [UR24], [UR42], UR55, desc[UR58] ;  /* 0x00003a182a0073b4 */ /* 0x0003e20008021837 */
[----:B------:R-:W-:Y:S01]  /*25b0*/  UMOV UR21, UR37 ;  /* 0x0000002500157c82 */ /* 0x000fe20008000000 */
[----:B------:R-:W-:Y:S01]  /*25c0*/  USEL UR37, UR40, URZ, UP1 ;  /* 0x000000ff28257287 */ /* 0x000fe20008800000 */
[----:B------:R-:W-:Y:S01]  /*25d0*/  UMOV UR22, UR38 ;  /* 0x0000002600167c82 */ /* 0x000fe20008000000 */
[----:B------:R-:W-:Y:S01]  /*25e0*/  USEL UR38, UR35, URZ, UP0 ;  /* 0x000000ff23267287 */ /* 0x000fe20008000000 */
[----:B------:R-:W-:Y:S01]  /*25f0*/  UMOV UR17, UR9 ;  /* 0x0000000900117c82 */ /* 0x000fe20008000000 */
[----:B------:R-:W-:Y:S02]  /*2600*/  UMOV UR19, UR27 ;  /* 0x0000001b00137c82 */ /* 0x000fe40008000000 */
[----:B------:R1:W-:Y:S01]  /*2610*/  UTMALDG.5D.MULTICAST [UR16], [UR42], UR55, desc[UR58] ;  /* 0x00003a102a0073b4 */ /* 0x0003e20008021837 */
[----:B---3--:R-:W-:Y:S02]  /*2620*/  UIADD3 UR8, UPT, UPT, UR31, 0x1, URZ ;  /* 0x000000011f087890 */ /* 0x008fe4000fffe0ff */
[----:B------:R-:W-:Y:S02]  /*2630*/  @UP0 UIADD3 UR8, UPT, UPT, UR31, URZ, URZ ;  /* 0x000000ff1f080290 */ /* 0x000fe4000fffe0ff */
[----:B------:R-:W-:Y:S02]  /*2640*/  UISETP.GT.U32.AND UP0, UPT, UR48, 0x1, UPT ;  /* 0x000000013000788c */ /* 0x000fe4000bf04070 */
[----:B------:R-:W-:Y:S03]  /*2650*/  UIADD3 UR7, UPT, UPT, UR48, -0x1, URZ ;  /* 0xffffffff30077890 */ /* 0x000fe6000fffe0ff */
[----:B------:R-:W-:Y:S04]  /*2660*/  UMOV UR31, UR8 ;  /* 0x00000008001f7c82 */ /* 0x000fe80008000000 */
[----:B------:R-:W-:Y:S01]  /*2670*/  UMOV UR48, UR7 ;  /* 0x0000000700307c82 */ /* 0x000fe20008000000 */
[----:B------:R-:W-:Y:S01]  /*2680*/  UMOV UR7, UR44 ;  /* 0x0000002c00077c82 */ /* 0x000fe20008000000 */
[----:B-1----:R-:W-:Y:S05]  /*2690*/  BRA.U UP0, `(.L_x_36) ;  /* 0xfffffff900d07547 */ /* 0x002fea000b83ffff */
.L_x_30:
[----:B----4-:R-:W-:Y:S01]  /*26a0*/  SHF.L.U32 R4, R2, 0x1f, RZ ;  /* 0x0000001f02047819 */ /* 0x010fe200000006ff */
[----:B------:R-:W-:-:S03]  /*26b0*/  NOP ;  /* 0x0000000000007918 */ /* 0x000fc60000000000 */
[----:B--2---:R-:W2:Y:S02]  /*26c0*/  SYNCS.PHASECHK.TRANS64.TRYWAIT P0, [UR41+0xd0], R4 ;  /* 0x0000d004ff0075a7 */ /* 0x004ea40008001129 */
[----:B--2---:R-:W-:Y:S05]  /*26d0*/  @!P0 BRA `(.L_x_37) ;  /* 0x0000006800488947 */ /* 0x004fea0003800000 */
.L_x_138:
[----:B-1----:R-:W1:Y:S01]  /*26e0*/  LDS.128 R4, [UR41+0x110] ;  /* 0x00011029ff047984 */ /* 0x002e620008000c00 */
[----:B------:R-:W-:Y:S02]  /*26f0*/  UIADD3 UR4, UPT, UPT, UR41, 0xd8, URZ ;  /* 0x000000d829047890 */ /* 0x000fe4000fffe0ff */
[----:B------:R-:W-:Y:S01]  /*2700*/  UISETP.GE.AND UP0, UPT, UR39, 0x1, UPT ;  /* 0x000000012700788c */ /* 0x000fe2000bf06270 */
[----:B------:R-:W-:Y:S01]  /*2710*/  @!PT LDS RZ, [RZ] ;  /* 0x00000000fffff984 */ /* 0x000fe20000000800 */
[----:B------:R-:W-:Y:S01]  /*2720*/  @!PT LDS RZ, [RZ] ;  /* 0x00000000fffff984 */ /* 0x000fe20000000800 */
[----:B------:R-:W-:Y:S01]  /*2730*/  @!PT LDS RZ, [RZ] ;  /* 0x00000000fffff984 */ /* 0x000fe20000000800 */
[----:B------:R-:W-:Y:S01]  /*2740*/  @!PT LDS RZ, [RZ] ;  /* 0x00000000fffff984 */ /* 0x000fe20000000800 */
[----:B------:R2:W-:Y:S06]  /*2750*/  MEMBAR.ALL.CTA ;  /* 0x0000000000007992 */ /* 0x0005ec0000008000 */
[----:B--2---:R-:W2:Y:S01]  /*2760*/  FENCE.VIEW.ASYNC.S ;  /* 0x00000000000073c6 */ /* 0x004ea20000000000 */
[----:B------:R-:W-:-:S09]  /*2770*/  UPRMT UR4, URZ, 0x654, UR4 ;  /* 0x00000654ff047896 */ /* 0x000fd20008000004 */
[----:B--2---:R-:W-:Y:S01]  /*2780*/  SYNCS.ARRIVE.TRANS64.RED.A1T0 RZ, [UR4], RZ ;  /* 0x000000ffffff79a7 */ /* 0x004fe20008100404 */
[----:B-1----:R-:W-:-:S13]  /*2790*/  LOP3.LUT P0, RZ, R6, 0x1, RZ, 0xc0, !PT ;  /* 0x0000000106ff7812 */ /* 0x002fda000780c0ff */
[----:B------:R-:W-:Y:S01]  /*27a0*/  VOTEU.ANY UP1, P0 ;  /* 0x0000000000ff7886 */ /* 0x000fe20000020100 */
[----:B------:R-:W-:-:S13]  /*27b0*/  PLOP3.LUT P0, PT, PT, PT, UP1, 0x80, 0x8 ;  /* 0x000000000008781c */ /* 0x000fda0003f0f018 */
[----:B------:R-:W-:Y:S02]  /*27c0*/  @P0 MOV R0, R4 ;  /* 0x0000000400000202 */ /* 0x000fe40000000f00 */
[----:B------:R-:W-:Y:S02]  /*27d0*/  @P0 LOP3.LUT R4, R5, 0xffff, RZ, 0xc0, !PT ;  /* 0x0000ffff05040812 */ /* 0x000fe400078ec0ff */
[----:B------:R-:W-:Y:S02]  /*27e0*/  @P0 R2UR UR6, R0 ;  /* 0x00000000000602ca */ /* 0x000fe400000e0000 */
[----:B------:R-:W-:-:S11]  /*27f0*/  @P0 R2UR UR5, R4 ;  /* 0x00000000040502ca */ /* 0x000fd600000e0000 */
[----:B------:R-:W-:Y:S02]  /*2800*/  @UP1 UMOV UR61, UR6 ;  /* 0x00000006003d1c82 */ /* 0x000fe40008000000 */
[----:B------:R-:W-:Y:S01]  /*2810*/  @UP1 UMOV UR60, UR5 ;  /* 0x00000005003c1c82 */ /* 0x000fe20008000000 */
[----:B------:R-:W-:Y:S05]  /*2820*/  BRA.U !UP0, `(.L_x_38) ;  /* 0x0000000108d47547 */ /* 0x000fea000b800000 */
[----:B------:R-:W1:Y:S01]  /*2830*/  LDCU.128 UR16, c[0x0][0xc10] ;  /* 0x00018200ff1077ac */ /* 0x000e620008000c00 */
[----:B------:R-:W2:Y:S01]  /*2840*/  LDCU UR21, c[0x0][0xc20] ;  /* 0x00018400ff1577ac */ /* 0x000ea20008000800 */
[----:B------:R-:W3:Y:S01]  /*2850*/  LDCU UR20, c[0x0][0xc0c] ;  /* 0x00018180ff1477ac */ /* 0x000ee20008000800 */
[----:B------:R-:W4:Y:S01]  /*2860*/  LDCU.64 UR12, c[0x0][0xc28] ;  /* 0x00018500ff0c77ac */ /* 0x000f220008000a00 */
[----:B------:R-:W-:Y:S02]  /*2870*/  UISETP.NE.AND UP3, UPT, UR39, 0x1, UPT ;  /* 0x000000012700788c */ /* 0x000fe4000bf65270 */
[----:B-1----:R-:W-:Y:S02]  /*2880*/  UIMAD.WIDE.U32 UR4, UR64, UR19, URZ ;  /* 0x00000013400472a5 */ /* 0x002fe4000f8e00ff */
[----:B------:R-:W-:Y:S02]  /*2890*/  UIMAD.WIDE.U32 UR6, UR65, UR16, URZ ;  /* 0x00000010410672a5 */ /* 0x000fe4000f8e00ff */
[----:B------:R-:W-:-:S02]  /*28a0*/  UISETP.NE.AND UP0, UPT, UR18, 0x1, UPT ;  /* 0x000000011200788c */ /* 0x000fc4000bf05270 */
[----:B------:R-:W-:Y:S01]  /*28b0*/  UIMAD.WIDE.U32 UR10, UR60, UR19, URZ ;  /* 0x000000133c0a72a5 */ /* 0x000fe2000f8e00ff */
[----:B------:R-:W-:Y:S01]  /*28c0*/  UMOV UR4, UR5 ;  /* 0x0000000500047c82 */ /* 0x000fe20008000000 */
[----:B---3--:R-:W-:Y:S02]  /*28d0*/  UISETP.NE.AND UP2, UPT, UR20, 0x1, UPT ;  /* 0x000000011400788c */ /* 0x008fe4000bf45270 */
[----:B--2---:R-:W-:Y:S02]  /*28e0*/  USHF.R.U32.HI UR5, URZ, UR21, UR4 ;  /* 0x00000015ff057299 */ /* 0x004fe40008011604 */
[----:B------:R-:W-:Y:S01]  /*28f0*/  UIMAD.WIDE.U32 UR14, UR61, UR16, URZ ;  /* 0x000000103d0e72a5 */ /* 0x000fe2000f8e00ff */
[----:B------:R-:W-:Y:S01]  /*2900*/  UMOV UR4, UR7 ;  /* 0x0000000700047c82 */ /* 0x000fe20008000000 */
[----:B------:R-:W-:Y:S02]  /*2910*/  USEL UR5, UR64, UR5, !UP0 ;  /* 0x0000000540057287 */ /* 0x000fe4000c000000 */
[----:B------:R-:W-:-:S02]  /*2920*/  USHF.R.U32.HI UR4, URZ, UR17, UR4 ;  /* 0x00000011ff047299 */ /* 0x000fc40008011604 */
[----:B----4-:R-:W-:Y:S02]  /*2930*/  UIMAD.WIDE.U32 UR8, UR5, UR12, URZ ;  /* 0x0000000c050872a5 */ /* 0x010fe4000f8e00ff */
[----:B------:R-:W-:Y:S01]  /*2940*/  USEL UR6, UR65, UR4, !UP2 ;  /* 0x0000000441067287 */ /* 0x000fe2000d000000 */
[----:B------:R-:W-:Y:S02]  /*2950*/  UMOV UR14, UR15 ;  /* 0x0000000f000e7c82 */ /* 0x000fe40008000000 */
[----:B------:R-:W-:Y:S01]  /*2960*/  UMOV UR4, UR11 ;  /* 0x0000000b00047c82 */ /* 0x000fe20008000000 */
[----:B------:R-:W-:Y:S01]  /*2970*/  UIMAD.WIDE.U32 UR10, UR6, UR12, URZ ;  /* 0x0000000c060a72a5 */ /* 0x000fe2000f8e00ff */
[----:B------:R-:W-:Y:S01]  /*2980*/  UMOV UR8, UR9 ;  /* 0x0000000900087c82 */ /* 0x000fe20008000000 */
[----:B------:R-:W-:Y:S02]  /*2990*/  USHF.R.U32.HI UR4, URZ, UR21, UR4 ;  /* 0x00000015ff047299 */ /* 0x000fe40008011604 */
[----:B------:R-:W-:-:S03]  /*29a0*/  @UP3 USHF.R.U32.HI UR5, URZ, UR13, UR8 ;  /* 0x0000000dff053299 */ /* 0x000fc60008011608 */
[----:B------:R-:W-:Y:S01]  /*29b0*/  UMOV UR10, UR11 ;  /* 0x0000000b000a7c82 */ /* 0x000fe20008000000 */
[----:B------:R-:W-:Y:S02]  /*29c0*/  USHF.R.U32.HI UR17, URZ, UR17, UR14 ;  /* 0x00000011ff117299 */ /* 0x000fe4000801160e */
[----:B------:R-:W-:Y:S02]  /*29d0*/  USEL UR4, UR60, UR4, !UP0 ;  /* 0x000000043c047287 */ /* 0x000fe4000c000000 */
[----:B------:R-:W-:Y:S02]  /*29e0*/  @UP3 USHF.R.U32.HI UR6, URZ, UR13, UR10 ;  /* 0x0000000dff063299 */ /* 0x000fe4000801160a */
[----:B------:R-:W-:Y:S02]  /*29f0*/  UIMAD UR7, UR39, UR5, URZ ;  /* 0x00000005270772a4 */ /* 0x000fe4000f8e02ff */
[----:B------:R-:W-:Y:S02]  /*2a00*/  USEL UR5, UR61, UR17, !UP2 ;  /* 0x000000113d057287 */ /* 0x000fe4000d000000 */
[----:B------:R-:W-:-:S02]  /*2a10*/  UIMAD UR10, UR39, UR6, URZ ;  /* 0x00000006270a72a4 */ /* 0x000fc4000f8e02ff */
[----:B------:R-:W-:Y:S02]  /*2a20*/  UISETP.GE.AND UP0, UPT, UR4, UR7, UPT ;  /* 0x000000070400728c */ /* 0x000fe4000bf06270 */
[----:B------:R-:W-:Y:S02]  /*2a30*/  UIMAD.WIDE.U32 UR8, UR4, UR12, URZ ;  /* 0x0000000c040872a5 */ /* 0x000fe4000f8e00ff */
[----:B------:R-:W-:Y:S02]  /*2a40*/  UISETP.GE.OR UP0, UPT, UR5, UR10, UP0 ;  /* 0x0000000a0500728c */ /* 0x000fe40008706670 */
[----:B------:R-:W-:-:S03]  /*2a50*/  UIMAD.WIDE.U32 UR10, UR5, UR12, URZ ;  /* 0x0000000c050a72a5 */ /* 0x000fc6000f8e00ff */
[----:B------:R-:W-:Y:S01]  /*2a60*/  UMOV UR7, UR9 ;  /* 0x0000000900077c82 */ /* 0x000fe20008000000 */
[----:B------:R-:W-:Y:S02]  /*2a70*/  UIADD3 UR9, UPT, UPT, -UR4, URZ, URZ ;  /* 0x000000ff04097290 */ /* 0x000fe4000fffe1ff */
[----:B------:R-:W-:Y:S02]  /*2a80*/  USHF.R.U32.HI UR7, URZ, UR13, UR7 ;  /* 0x0000000dff077299 */ /* 0x000fe40008011607 */
[----:B------:R-:W-:Y:S02]  /*2a90*/  UIMAD UR10, UR18, UR9, UR60 ;  /* 0x00000009120a72a4 */ /* 0x000fe4000f8e023c */
[----:B------:R-:W-:Y:S01]  /*2aa0*/  USEL UR7, UR4, UR7, !UP3 ;  /* 0x0000000704077287 */ /* 0x000fe2000d800000 */
[----:B------:R-:W-:Y:S01]  /*2ab0*/  @!UP0 UMOV UR8, UR11 ;  /* 0x0000000b00088c82 */ /* 0x000fe20008000000 */
[----:B------:R-:W-:Y:S02]  /*2ac0*/  UIADD3 UR11, UPT, UPT, -UR5, URZ, URZ ;  /* 0x000000ff050b7290 */ /* 0x000fe4000fffe1ff */
[----:B------:R-:W-:-:S02]  /*2ad0*/  @!UP0 USHF.R.U32.HI UR8, URZ, UR13, UR8 ;  /* 0x0000000dff088299 */ /* 0x000fc40008011608 */
[----:B------:R-:W-:Y:S02]  /*2ae0*/  UIADD3 UR9, UPT, UPT, -UR7, URZ, URZ ;  /* 0x000000ff07097290 */ /* 0x000fe4000fffe1ff */
[----:B------:R-:W-:Y:S02]  /*2af0*/  @!UP0 USEL UR8, UR5, UR8, !UP3 ;  /* 0x0000000805088287 */ /* 0x000fe4000d800000 */
[----:B------:R-:W-:Y:S02]  /*2b00*/  UIMAD UR9, UR39, UR9, UR4 ;  /* 0x00000009270972a4 */ /* 0x000fe4000f8e0204 */
[----:B------:R-:W-:Y:S02]  /*2b10*/  @!UP0 UIADD3 UR7, UPT, UPT, UR7, -UR8, URZ ;  /* 0x8000000807078290 */ /* 0x000fe4000fffe0ff */
[----:B------:R-:W-:Y:S02]  /*2b20*/  @!UP0 UIMAD UR8, UR9, UR6, UR8 ;  /* 0x00000006090882a4 */ /* 0x000fe4000f8e0208 */
[----:B------:R-:W-:-:S02]  /*2b30*/  @!UP0 UIMAD UR4, UR39, UR7, UR5 ;  /* 0x00000007270482a4 */ /* 0x000fc4000f8e0205 */
[----:B------:R-:W-:Y:S02]  /*2b40*/  UIMAD UR6, UR20, UR11, UR61 ;  /* 0x0000000b140672a4 */ /* 0x000fe4000f8e023d */
[----:B------:R-:W-:Y:S01]  /*2b50*/  UIMAD UR60, UR4, UR18, UR10 ;  /* 0x00000012043c72a4 */ /* 0x000fe2000f8e020a */
[----:B------:R-:W-:Y:S02]  /*2b60*/  @!UP0 UMOV UR5, UR8 ;  /* 0x0000000800058c82 */ /* 0x000fe40008000000 */
[----:B------:R-:W-:-:S12]  /*2b70*/  UIMAD UR61, UR5, UR20, UR6 ;  /* 0x00000014053d72a4 */ /* 0x000fd8000f8e0206 */
.L_x_38:
[----:B------:R-:W1:Y:S02]  /*2b80*/  LDCU UR4, c[0x0][0xc30] ;  /* 0x00018600ff0477ac */ /* 0x000e640008000800 */
[----:B-1----:R-:W-:-:S09]  /*2b90*/  UISETP.NE.AND UP0, UPT, UR4, 0x1, UPT ;  /* 0x000000010400788c */ /* 0x002fd2000bf05270 */
[----:B------:R-:W-:Y:S05]  /*2ba0*/  BRA.U UP0, `(.L_x_39) ;  /* 0x0000000100447547 */ /* 0x000fea000b800000 */
[----:B------:R-:W1:Y:S01]  /*2bb0*/  LDCU.128 UR8, c[0x0][0xc10] ;  /* 0x00018200ff0877ac */ /* 0x000e620008000c00 */
[----:B------:R-:W2:Y:S01]  /*2bc0*/  LDCU UR12, c[0x0][0xc0c] ;  /* 0x00018180ff0c77ac */ /* 0x000ea20008000800 */
[----:B------:R-:W3:Y:S01]  /*2bd0*/  LDCU UR13, c[0x0][0xc20] ;  /* 0x00018400ff0d77ac */ /* 0x000ee20008000800 */
[----:B-1----:R-:W-:Y:S02]  /*2be0*/  UIMAD.WIDE.U32 UR6, UR61, UR8, URZ ;  /* 0x000000083d0672a5 */ /* 0x002fe4000f8e00ff */
[----:B------:R-:W-:Y:S02]  /*2bf0*/  UIMAD.WIDE.U32 UR4, UR60, UR11, URZ ;  /* 0x0000000b3c0472a5 */ /* 0x000fe4000f8e00ff */
[----:B--2---:R-:W-:Y:S02]  /*2c00*/  UISETP.NE.AND UP2, UPT, UR12, 0x1, UPT ;  /* 0x000000010c00788c */ /* 0x004fe4000bf45270 */
[----:B------:R-:W-:Y:S01]  /*2c10*/  UISETP.NE.AND UP0, UPT, UR10, 0x1, UPT ;  /* 0x000000010a00788c */ /* 0x000fe2000bf05270 */
[----:B------:R-:W-:-:S02]  /*2c20*/  UMOV UR6, UR7 ;  /* 0x0000000700067c82 */ /* 0x000fc40008000000 */
[----:B------:R-:W-:Y:S01]  /*2c30*/  UMOV UR4, UR5 ;  /* 0x0000000500047c82 */ /* 0x000fe20008000000 */
[----:B------:R-:W-:Y:S02]  /*2c40*/  USHF.R.U32.HI UR6, URZ, UR9, UR6 ;  /* 0x00000009ff067299 */ /* 0x000fe40008011606 */
[----:B---3--:R-:W-:Y:S02]  /*2c50*/  USHF.R.U32.HI UR4, URZ, UR13, UR4 ;  /* 0x0000000dff047299 */ /* 0x008fe40008011604 */
[----:B------:R-:W-:Y:S02]  /*2c60*/  USEL UR5, UR61, UR6, !UP2 ;  /* 0x000000063d057287 */ /* 0x000fe4000d000000 */
[----:B------:R-:W-:-:S04]  /*2c70*/  USEL UR4, UR60, UR4, !UP0 ;  /* 0x000000043c047287 */ /* 0x000fc8000c000000 */
[----:B------:R-:W-:Y:S02]  /*2c80*/  UIADD3 UR6, UPT, UPT, UR5, -UR4, URZ ;  /* 0x8000000405067290 */ /* 0x000fe4000fffe0ff */
[----:B------:R-:W-:Y:S02]  /*2c90*/  UIADD3 UR4, UPT, UPT, -UR5, UR4, URZ ;  /* 0x0000000405047290 */ /* 0x000fe4000fffe1ff */
[----:B------:R-:W-:Y:S02]  /*2ca0*/  UIMAD UR60, UR6, UR10, UR60 ;  /* 0x0000000a063c72a4 */ /* 0x000fe4000f8e023c */
[----:B------:R-:W-:-:S12]  /*2cb0*/  UIMAD UR61, UR4, UR12, UR61 ;  /* 0x0000000c043d72a4 */ /* 0x000fd8000f8e023d */
.L_x_39:
[----:B------:R-:W-:Y:S01]  /*2cc0*/  R2UR UR5, R45 ;  /* 0x000000002d0572ca */ /* 0x000fe200000e0000 */
[----:B------:R-:W-:Y:S01]  /*2cd0*/  UMOV UR27, UR54 ;  /* 0x00000036001b7c82 */ /* 0x000fe20008000000 */
[----:B------:R-:W-:Y:S02]  /*2ce0*/  R2UR UR4, R44 ;  /* 0x000000002c0472ca */ /* 0x000fe400000e0000 */
[----:B------:R-:W-:Y:S02]  /*2cf0*/  PLOP3.LUT P1, PT, PT, PT, PT, 0x80, 0x8 ;  /* 0x000000000008781c */ /* 0x000fe40003f2f070 */
[----:B------:R-:W-:-:S07]  /*2d00*/  LOP3.LUT R2, R2, 0x1, RZ, 0x3c, !PT ;  /* 0x0000000102027812 */ /* 0x000fce00078e3cff */
[----:B------:R-:W-:Y:S02]  /*2d10*/  UIADD3 UR51, UPT, UPT, UR61, UR5, URZ ;  /* 0x000000053d337290 */ /* 0x000fe4000fffe0ff */
[----:B------:R-:W-:Y:S01]  /*2d20*/  UIADD3 UR24, UPT, UPT, UR60, UR4, URZ ;  /* 0x000000043c187290 */ /* 0x000fe2000fffe0ff */
[----:B------:R-:W-:Y:S11]  /*2d30*/  BRA.U UP1, `(.L_x_40) ;  /* 0xffffffe901707547 */ /* 0x000ff6000b83ffff */
[----:B------:R-:W-:Y:S01]  /*2d40*/  UIADD3 UR41, UPT, UPT, UR41, 0x40, URZ ;  /* 0x0000004029297890 */ /* 0x000fe2000fffe0ff */
[----:B------:R-:W-:-:S03]  /*2d50*/  SHF.L.U32 R2, R3, 0x1f, RZ ;  /* 0x0000001f03027819 */ /* 0x000fc600000006ff */
[----:B------:R-:W-:-:S09]  /*2d60*/  ULEA UR4, UR44, UR41, 0x3 ;  /* 0x000000292c047291 */ /* 0x000fd2000f8e18ff */
[----:B------:R-:W1:Y:S02]  /*2d70*/  SYNCS.PHASECHK.TRANS64.TRYWAIT P0, [UR4], R2 ;  /* 0x00000002ff0075a7 */ /* 0x000e640008001104 */
[----:B-1----:R-:W-:Y:S05]  /*2d80*/  @!P0 BRA `(.L_x_41) ;  /* 0x0000006000b48947 */ /* 0x002fea0003800000 */
.L_x_140:
[----:B------:R-:W-:-:S04]  /*2d90*/  UIADD3 UR4, UPT, UPT, UR44, 0x1, URZ ;  /* 0x000000012c047890 */ /* 0x000fc8000fffe0ff */
[----:B------:R-:W-:-:S04]  /*2da0*/  UISETP.NE.AND UP0, UPT, UR4, 0x8, UPT ;  /* 0x000000080400788c */ /* 0x000fc8000bf05270 */
[----:B------:R-:W-:Y:S02]  /*2db0*/  USEL UR6, URZ, 0x1, UP0 ;  /* 0x00000001ff067887 */ /* 0x000fe40008000000 */
[----:B------:R-:W-:-:S04]  /*2dc0*/  USEL UR4, UR4, URZ, UP0 ;  /* 0x000000ff04047287 */ /* 0x000fc80008000000 */
[----:B------:R-:W-:Y:S01]  /*2dd0*/  ULEA UR5, UR4, UR41, 0x3 ;  /* 0x0000002904057291 */ /* 0x000fe2000f8e18ff */
[----:B-1----:R-:W-:-:S04]  /*2de0*/  LOP3.LUT R2, R3, UR6, RZ, 0x3c, !PT ;  /* 0x0000000603027c12 */ /* 0x002fc8000f8e3cff */
[----:B------:R-:W-:-:S04]  /*2df0*/  SHF.L.U32 R3, R2, 0x1f, RZ ;  /* 0x0000001f02037819 */ /* 0x000fc800000006ff */
[----:B------:R-:W1:Y:S02]  /*2e00*/  SYNCS.PHASECHK.TRANS64.TRYWAIT P0, [UR5], R3 ;  /* 0x00000003ff0075a7 */ /* 0x000e640008001105 */
[----:B-1----:R-:W-:Y:S05]  /*2e10*/  @!P0 BRA `(.L_x_42) ;  /* 0x0000006000a88947 */ /* 0x002fea0003800000 */
.L_x_142:
[----:B------:R-:W-:-:S04]  /*2e20*/  UIADD3 UR4, UPT, UPT, UR4, 0x1, URZ ;  /* 0x0000000104047890 */ /* 0x000fc8000fffe0ff */
[----:B------:R-:W-:-:S04]  /*2e30*/  UISETP.NE.AND UP0, UPT, UR4, 0x8, UPT ;  /* 0x000000080400788c */ /* 0x000fc8000bf05270 */
[----:B------:R-:W-:Y:S02]  /*2e40*/  USEL UR6, URZ, 0x1, UP0 ;  /* 0x00000001ff067887 */ /* 0x000fe40008000000 */
[----:B------:R-:W-:-:S04]  /*2e50*/  USEL UR4, UR4, URZ, UP0 ;  /* 0x000000ff04047287 */ /* 0x000fc80008000000 */
[----:B------:R-:W-:Y:S01]  /*2e60*/  ULEA UR5, UR4, UR41, 0x3 ;  /* 0x0000002904057291 */ /* 0x000fe2000f8e18ff */
[----:B------:R-:W-:-:S04]  /*2e70*/  LOP3.LUT R2, R2, UR6, RZ, 0x3c, !PT ;  /* 0x0000000602027c12 */ /* 0x000fc8000f8e3cff */
[----:B-1----:R-:W-:-:S04]  /*2e80*/  SHF.L.U32 R3, R2, 0x1f, RZ ;  /* 0x0000001f02037819 */ /* 0x002fc800000006ff */
[----:B------:R-:W1:Y:S02]  /*2e90*/  SYNCS.PHASECHK.TRANS64.TRYWAIT P0, [UR5], R3 ;  /* 0x00000003ff0075a7 */ /* 0x000e640008001105 */
[----:B-1----:R-:W-:Y:S05]  /*2ea0*/  @!P0 BRA `(.L_x_43) ;  /* 0x00000060009c8947 */ /* 0x002fea0003800000 */
.L_x_144:
        /* <DEDUP_REMOVED lines=9> */
.L_x_146:
        /* <DEDUP_REMOVED lines=9> */
.L_x_148:
        /* <DEDUP_REMOVED lines=9> */
.L_x_150:
        /* <DEDUP_REMOVED lines=9> */
.L_x_152:
[----:B------:R-:W-:-:S04]  /*30f0*/  UIADD3 UR4, UPT, UPT, UR4, 0x1, URZ ;  /* 0x0000000104047890 */ /* 0x000fc8000fffe0ff */
[----:B------:R-:W-:-:S04]  /*3100*/  UISETP.NE.AND UP0, UPT, UR4, 0x8, UPT ;  /* 0x000000080400788c */ /* 0x000fc8000bf05270 */
[----:B------:R-:W-:Y:S02]  /*3110*/  USEL UR5, URZ, 0x1, UP0 ;  /* 0x00000001ff057887 */ /* 0x000fe40008000000 */
[----:B------:R-:W-:-:S04]  /*3120*/  USEL UR4, UR4, URZ, UP0 ;  /* 0x000000ff04047287 */ /* 0x000fc80008000000 */
[----:B------:R-:W-:Y:S01]  /*3130*/  ULEA UR4, UR4, UR41, 0x3 ;  /* 0x0000002904047291 */ /* 0x000fe2000f8e18ff */
[----:B------:R-:W-:-:S04]  /*3140*/  LOP3.LUT R2, R2, UR5, RZ, 0x3c, !PT ;  /* 0x0000000502027c12 */ /* 0x000fc8000f8e3cff */
[----:B------:R-:W-:Y:S01]  /*3150*/  SHF.L.U32 R2, R2, 0x1f, RZ ;  /* 0x0000001f02027819 */ /* 0x000fe200000006ff */
[----:B-1----:R-:W-:-:S07]  /*3160*/  IMAD.U32 R0, RZ, RZ, UR4 ;  /* 0x00000004ff007e24 */ /* 0x002fce000f8e00ff */
.L_x_48:
[----:B-1----:R1:W2:Y:S02]  /*3170*/  SYNCS.PHASECHK.TRANS64.TRYWAIT P0, [R0+URZ], R2 ;  /* 0x00000002000075a7 */ /* 0x0022a400080011ff */
[----:B--2---:R-:W-:Y:S05]  /*3180*/  @!P0 NANOSLEEP.SYNCS 0x989680 ;  /* 0x009896800000895d */ /* 0x004fea0003900000 */
[----:B------:R-:W2:Y:S02]  /*3190*/  @!P0 SYNCS.PHASECHK.TRANS64 P0, [R0+URZ], R2 ;  /* 0x00000002000085a7 */ /* 0x000ea400080010ff */
[----:B--2---:R-:W-:Y:S05]  /*31a0*/  @P0 EXIT ;  /* 0x000000000000094d */ /* 0x004fea0003800000 */
[----:B------:R-:W-:Y:S05]  /*31b0*/  BRA `(.L_x_48) ;  /* 0xfffffffc00ec7947 */ /* 0x000fea000383ffff */
.L_x_22:
[----:B------:R-:W1:Y:S02]  /*31c0*/  S2UR UR4, SR_CgaCtaId ;  /* 0x00000000000479c3 */ /* 0x000e640000008800 */
[----:B-1----:R-:W-:-:S04]  /*31d0*/  UISETP.NE.AND UP0, UPT, UR4, URZ, UPT ;  /* 0x000000ff0400728c */ /* 0x002fc8000bf05270 */
[----:B------:R-:W-:-:S09]  /*31e0*/  UISETP.NE.OR UP0, UPT, UR18, 0x1, UP0 ;  /* 0x000000011200788c */ /* 0x000fd20008705670 */
[----:B------:R-:W-:Y:S05]  /*31f0*/  BRA.U UP0, `(.L_x_49) ;  /* 0x0000000100b47547 */ /* 0x000fea000b800000 */
[----:B------:R-:W1:Y:S01]  /*3200*/  S2UR UR5, SR_CgaCtaId ;  /* 0x00000000000579c3 */ /* 0x000e620000008800 */
[----:B------:R-:W-:Y:S01]  /*3210*/  UMOV UR4, 0x400 ;  /* 0x0000040000047882 */ /* 0x000fe20000000000 */
[----:B------:R-:W-:Y:S01]  /*3220*/  HFMA2 R3, -RZ, RZ, 0, 5.9604644775390625e-08 ;  /* 0x00000001ff037431 */ /* 0x000fe200000001ff */
[----:B------:R-:W-:Y:S01]  /*3230*/  ISETP.GE.U32.AND P0, PT, R0, 0x2, PT ;  /* 0x000000020000780c */ /* 0x000fe20003f06070 */
[----:B------:R-:W-:Y:S01]  /*3240*/  IMAD.MOV.U32 R8, RZ, RZ, RZ ;  /* 0x000000ffff087224 */ /* 0x000fe200078e00ff */
[----:B-1----:R-:W-:-:S04]  /*3250*/  ULEA UR4, UR5, UR4, 0x18 ;  /* 0x0000000405047291 */ /* 0x002fc8000f8ec0ff */
[----:B------:R-:W-:Y:S02]  /*3260*/  UIADD3 UR5, UPT, UPT, UR4, 0xd8, URZ ;  /* 0x000000d804057890 */ /* 0x000fe4000fffe0ff */
[----:B------:R-:W-:Y:S02]  /*3270*/  UIADD3 UR8, UPT, UPT, UR4, 0xd0, URZ ;  /* 0x000000d004087890 */ /* 0x000fe4000fffe0ff */
[----:B------:R-:W-:-:S12]  /*3280*/  UPRMT UR5, URZ, 0x654, UR5 ;  /* 0x00000654ff057896 */ /* 0x000fd80008000005 */
.L_x_52:
[----:B------:R-:W-:Y:S01]  /*3290*/  SHF.L.U32 R6, R3, 0x1f, RZ ;  /* 0x0000001f03067819 */ /* 0x000fe200000006ff */
[----:B------:R-:W-:Y:S02]  /*32a0*/  IMAD.U32 R4, RZ, RZ, UR8 ;  /* 0x00000008ff047e24 */ /* 0x000fe4000f8e00ff */
[----:B------:R-:W-:Y:S01]  /*32b0*/  @!P0 IMAD.MOV.U32 R5, RZ, RZ, 0x10 ;  /* 0x00000010ff058424 */ /* 0x000fe200078e00ff */
[----:B------:R-:W1:Y:S02]  /*32c0*/  SYNCS.PHASECHK.TRANS64.TRYWAIT P1, [UR4+0xd8], R6 ;  /* 0x0000d806ff0075a7 */ /* 0x000e640008021104 */
[----:B------:R-:W-:-:S04]  /*32d0*/  PRMT R4, R0, 0x654, R4 ;  /* 0x0000065400047816 */ /* 0x000fc80000000004 */
[----:B------:R-:W-:Y:S01]  /*32e0*/  SEL R2, R4, R2, !P0 ;  /* 0x0000000204027207 */ /* 0x000fe20004000000 */
[----:B-1----:R-:W-:Y:S06]  /*32f0*/  @!P1 BRA `(.L_x_50) ;  /* 0x0000006000009947 */ /* 0x002fec0003800000 */
.L_x_154:
[----:B------:R-:W-:Y:S01]  /*3300*/  UIADD3 UR6, UPT, UPT, UR4, 0x110, URZ ;  /* 0x0000011004067890 */ /* 0x000fe2000fffe0ff */
[----:B------:R2:W-:Y:S01]  /*3310*/  @!P0 SYNCS.ARRIVE.TRANS64.RED RZ, [R2+URZ], R5 ;  /* 0x0000000502ff89a7 */ /* 0x0005e200080004ff */
[----:B------:R-:W-:Y:S01]  /*3320*/  UIADD3 UR7, UPT, UPT, UR4, 0xd0, URZ ;  /* 0x000000d004077890 */ /* 0x000fe2000fffe0ff */
[----:B------:R-:W-:-:S08]  /*3330*/  LOP3.LUT R3, R3, 0x1, RZ, 0x3c, !PT ;  /* 0x0000000103037812 */ /* 0x000fd000078e3cff */
[----:B------:R-:W-:Y:S06]  /*3340*/  UGETNEXTWORKID.BROADCAST [UR6], [UR7] ;  /* 0x00000000060073ca */ /* 0x000fec0008000100 */
[----:B--2---:R-:W-:-:S04]  /*3350*/  SHF.L.U32 R5, R8, 0x1f, RZ ;  /* 0x0000001f08057819 */ /* 0x004fc800000006ff */
[----:B------:R-:W2:Y:S02]  /*3360*/  SYNCS.PHASECHK.TRANS64.TRYWAIT P1, [UR4+0xd0], R5 ;  /* 0x0000d005ff0075a7 */ /* 0x000ea40008021104 */
[----:B--2---:R-:W-:Y:S05]  /*3370*/  @!P1 BRA `(.L_x_51) ;  /* 0x0000005c00f89947 */ /* 0x004fea0003800000 */
.L_x_156:
[----:B-1----:R-:W1:Y:S01]  /*3380*/  LDS.128 R4, [UR4+0x110] ;  /* 0x00011004ff047984 */ /* 0x002e620008000c00 */
[----:B------:R-:W-:Y:S01]  /*3390*/  LOP3.LUT R8, R8, 0x1, RZ, 0x3c, !PT ;  /* 0x0000000108087812 */ /* 0x000fe200078e3cff */
[----:B------:R-:W-:Y:S01]  /*33a0*/  @!PT LDS RZ, [RZ] ;  /* 0x00000000fffff984 */ /* 0x000fe20000000800 */
[----:B------:R-:W-:Y:S01]  /*33b0*/  @!PT LDS RZ, [RZ] ;  /* 0x00000000fffff984 */ /* 0x000fe20000000800 */
[----:B------:R-:W-:Y:S01]  /*33c0*/  @!PT LDS RZ, [RZ] ;  /* 0x00000000fffff984 */ /* 0x000fe20000000800 */
[----:B------:R-:W-:Y:S01]  /*33d0*/  @!PT LDS RZ, [RZ] ;  /* 0x00000000fffff984 */ /* 0x000fe20000000800 */
[----:B------:R2:W-:Y:S06]  /*33e0*/  MEMBAR.ALL.CTA ;  /* 0x0000000000007992 */ /* 0x0005ec0000008000 */
[----:B--2---:R-:W2:Y:S02]  /*33f0*/  FENCE.VIEW.ASYNC.S ;  /* 0x00000000000073c6 */ /* 0x004ea40000000000 */
[----:B--2---:R-:W-:Y:S01]  /*3400*/  SYNCS.ARRIVE.TRANS64.RED.A1T0 RZ, [UR5], RZ ;  /* 0x000000ffffff79a7 */ /* 0x004fe20008100405 */
[----:B-1----:R-:W-:-:S13]  /*3410*/  LOP3.LUT P1, RZ, R6, 0x1, RZ, 0xc0, !PT ;  /* 0x0000000106ff7812 */ /* 0x002fda000782c0ff */
[----:B------:R-:W-:Y:S05]  /*3420*/  @P1 BRA `(.L_x_52) ;  /* 0xfffffffc00981947 */ /* 0x000fea000383ffff */
[----:B------:R-:W-:-:S04]  /*3430*/  SHF.L.U32 R0, R3, 0x1f, RZ ;  /* 0x0000001f03007819 */ /* 0x000fc800000006ff */
[----:B------:R-:W1:Y:S02]  /*3440*/  SYNCS.PHASECHK.TRANS64 P0, [UR4+0xd8], R0 ;  /* 0x0000d800ff0075a7 */ /* 0x000e640008001004 */
[----:B-1----:R-:W-:Y:S05]  /*3450*/  @P0 EXIT ;  /* 0x000000000000094d */ /* 0x002fea0003800000 */
[----:B------:R-:W-:-:S07]  /*3460*/  MOV R0, UR4 ;  /* 0x0000000400007c02 */ /* 0x000fce0008000f00 */
.L_x_53:
[----:B-1----:R-:W-:-:S04]  /*3470*/  SHF.L.U32 R2, R3, 0x1f, RZ ;  /* 0x0000001f03027819 */ /* 0x002fc800000006ff */
[----:B------:R1:W2:Y:S03]  /*3480*/  SYNCS.PHASECHK.TRANS64.TRYWAIT P0, [R0+URZ+0xd8], R2 ;  /* 0x0000d802000075a7 */ /* 0x0002a600080011ff */
[----:B--2---:R-:W-:Y:S05]  /*3490*/  @!P0 NANOSLEEP.SYNCS 0x989680 ;  /* 0x009896800000895d */ /* 0x004fea0003900000 */
[----:B------:R-:W2:Y:S02]  /*34a0*/  @!P0 SYNCS.PHASECHK.TRANS64 P0, [R0+URZ+0xd8], R2 ;  /* 0x0000d802000085a7 */ /* 0x000ea400080010ff */
[----:B--2---:R-:W-:Y:S05]  /*34b0*/  @P0 EXIT ;  /* 0x000000000000094d */ /* 0x004fea0003800000 */
[----:B------:R-:W-:Y:S05]  /*34c0*/  BRA `(.L_x_53) ;  /* 0xfffffffc00e87947 */ /* 0x000fea000383ffff */
.L_x_49:
[----:B------:R-:W-:Y:S05]  /*34d0*/  BRA.U UP4, `(.L_x_54) ;  /* 0x0000000d04947547 */ /* 0x000fea000b800000 */
[----:B------:R-:W1:Y:S01]  /*34e0*/  S2UR UR7, SR_CgaCtaId ;  /* 0x00000000000779c3 */ /* 0x000e620000008800 */
[----:B------:R-:W-:Y:S01]  /*34f0*/  UMOV UR4, 0x40 ;  /* 0x0000004000047882 */ /* 0x000fe20000000000 */
[----:B------:R-:W-:Y:S01]  /*3500*/  NOP ;  /* 0x0000000000007918 */ /* 0x000fe20000000000 */
[----:B------:R-:W-:Y:S01]  /*3510*/  UMOV UR6, 0x400 ;  /* 0x0000040000067882 */ /* 0x000fe20000000000 */
[----:B-1----:R-:W-:Y:S02]  /*3520*/  ULEA UR5, UR7, UR4, 0x18 ;  /* 0x0000000407057291 */ /* 0x002fe4000f8ec0ff */
[----:B------:R-:W-:-:S07]  /*3530*/  ULEA UR6, UR7, UR6, 0x18 ;  /* 0x0000000607067291 */ /* 0x000fce000f8ec0ff */
[----:B------:R-:W1:Y:S02]  /*3540*/  LDS.U8 R0, [UR5+0x1c] ;  /* 0x00001c05ff007984 */ /* 0x000e640008000000 */
[----:B-1----:R-:W-:-:S13]  /*3550*/  ISETP.NE.AND P0, PT, R0, RZ, PT ;  /* 0x000000ff0000720c */ /* 0x002fda0003f05270 */
[----:B------:R-:W-:Y:S05]  /*3560*/  @P0 BRA `(.L_x_55) ;  /* 0x0000000000580947 */ /* 0x000fea0003800000 */
[----:B------:R-:W-:-:S13]  /*3570*/  ELECT P0, URZ, PT ;  /* 0x0000000000ff782f */ /* 0x000fda0003800000 */
[----:B------:R-:W-:Y:S05]  /*3580*/  @!P0 BRA `(.L_x_56) ;  /* 0x0000000000608947 */ /* 0x000fea0003800000 */
[----:B------:R-:W-:Y:S01]  /*3590*/  UMOV UR4, 0x10 ;  /* 0x0000001000047882 */ /* 0x000fe20000000000 */
[----:B------:R-:W-:Y:S01]  /*35a0*/  HFMA2 R0, -RZ, RZ, 0, 5.9604644775390625e-08 ;  /* 0x00000001ff007431 */ /* 0x000fe200000001ff */
[----:B------:R-:W-:-:S03]  /*35b0*/  MOV R3, 0xffff ;  /* 0x0000ffff00037802 */ /* 0x000fc60000000f00 */
[----:B------:R-:W-:Y:S04]  /*35c0*/  DEPBAR.LE SB1, 0x36 ;  /* 0x00009d800000791a */ /* 0x000fe80000000000 */
[----:B------:R-:W1:Y:S02]  /*35d0*/  UTCATOMSWS.FIND_AND_SET.ALIGN UP0, UR4, UR4 ;  /* 0x00000004000475e3 */ /* 0x000e640008000800 */
[----:B-1----:R-:W-:Y:S01]  /*35e0*/  MOV R4, UR4 ;  /* 0x0000000400047c02 */ /* 0x002fe20008000f00 */
[----:B------:R-:W-:Y:S06]  /*35f0*/  BRA.U UP0, `(.L_x_57) ;  /* 0x0000000100187547 */ /* 0x000fec000b800000 */
.L_x_58:
[----:B------:R-:W-:Y:S05]  /*3600*/  NANOSLEEP 0x64 ;  /* 0x000000640000795d */ /* 0x000fea0003800000 */
[----:B------:R-:W-:-:S05]  /*3610*/  UMOV UR4, 0x10 ;  /* 0x0000001000047882 */ /* 0x000fca0000000000 */
[----:B------:R-:W-:Y:S04]  /*3620*/  DEPBAR.LE SB1, 0x36 ;  /* 0x00009d800000791a */ /* 0x000fe80000000000 */
[----:B------:R-:W1:Y:S02]  /*3630*/  UTCATOMSWS.FIND_AND_SET.ALIGN UP0, UR4, UR4 ;  /* 0x00000004000475e3 */ /* 0x000e640008000800 */
[----:B-1----:R-:W-:Y:S01]  /*3640*/  MOV R4, UR4 ;  /* 0x0000000400047c02 */ /* 0x002fe20008000f00 */
[----:B------:R-:W-:Y:S05]  /*3650*/  BRA.U !UP0, `(.L_x_58) ;  /* 0xfffffffd08e87547 */ /* 0x000fea000b83ffff */
.L_x_57:
[-C--:B------:R-:W-:Y:S02]  /*3660*/  SHF.L.U32 R3, R3, R4.reuse, RZ ;  /* 0x0000000403037219 */ /* 0x080fe400000006ff */
[----:B------:R-:W-:Y:S01]  /*3670*/  SHF.L.U32 R0, R0, R4, RZ ;  /* 0x0000000400007219 */ /* 0x000fe200000006ff */
[----:B------:R-:W-:Y:S02]  /*3680*/  IMAD.SHL.U32 R4, R4, 0x20, RZ ;  /* 0x0000002004047824 */ /* 0x000fe400078e00ff */
[----:B------:R1:W-:Y:S04]  /*3690*/  ATOMS.OR RZ, [UR5+0x14], R3 ;  /* 0x00001403ffff798c */ /* 0x0003e8000b000005 */
[----:B------:R1:W-:Y:S04]  /*36a0*/  ATOMS.OR RZ, [UR5+0x18], R0 ;  /* 0x00001800ffff798c */ /* 0x0003e8000b000005 */
[----:B------:R1:W-:Y:S01]  /*36b0*/  STS [UR6+0x120], R4 ;  /* 0x00012004ff007988 */ /* 0x0003e20008000806 */
[----:B------:R-:W-:Y:S05]  /*36c0*/  BRA `(.L_x_56) ;  /* 0x0000000000107947 */ /* 0x000fea0003800000 */
.L_x_55:
[----:B------:R-:W-:Y:S02]  /*36d0*/  MOV R0, 0xffffffff ;  /* 0xffffffff00007802 */ /* 0x000fe40000000f00 */
[----:B------:R-:W-:-:S03]  /*36e0*/  MOV R4, 0x3710 ;  /* 0x0000371000047802 */ /* 0x000fc60000000f00 */
[----:B------:R1:W-:Y:S04]  /*36f0*/  STS [UR6+0x120], R0 ;  /* 0x00012000ff007988 */ /* 0x0003e80008000806 */
[----:B-1---5:R-:W-:Y:S05]  /*3700*/  CALL.REL.NOINC `($__internal_1_$__cuda_sm10x_tcgen05_guardrail_trap_phase_invalid_during_alloc) ;  /* 0x0000006400087944 */ /* 0x022fea0003c00000 */
.L_x_56:
[----:B------:R-:W-:Y:S05]  /*3710*/  WARPSYNC.ALL ;  /* 0x0000000000007948 */ /* 0x000fea0003800000 */
[----:B------:R-:W2:Y:S01]  /*3720*/  S2UR UR4, SR_CgaCtaId ;  /* 0x00000000000479c3 */ /* 0x000ea20000008800 */
[----:B------:R-:W-:Y:S01]  /*3730*/  UMOV UR20, 0x400 ;  /* 0x0000040000147882 */ /* 0x000fe20000000000 */
[----:B------:R-:W-:-:S06]  /*3740*/  NOP ;  /* 0x0000000000007918 */ /* 0x000fcc0000000000 */
[----:B------:R-:W-:Y:S06]  /*3750*/  BAR.ARV 0x6, 0xa0 ;  /* 0x0182800000007b1d */ /* 0x000fec0000002000 */
[----:B------:R-:W3:Y:S01]  /*3760*/  LDCU.64 UR6, c[0x0][0x388] ;  /* 0x00007100ff0677ac */ /* 0x000ee20008000a00 */
[----:B------:R-:W-:Y:S01]  /*3770*/  LOP3.LUT R2, R2, 0xffff, RZ, 0xc0, !PT ;  /* 0x0000ffff02027812 */ /* 0x000fe200078ec0ff */
[----:B------:R-:W-:Y:S01]  /*3780*/  IMAD.MOV.U32 R9, RZ, RZ, 0x1 ;  /* 0x00000001ff097424 */ /* 0x000fe200078e00ff */
[----:B------:R-:W4:Y:S02]  /*3790*/  LDCU.64 UR8, c[0x0][0x390] ;  /* 0x00007200ff0877ac */ /* 0x000f240008000a00 */
[----:B------:R-:W-:Y:S01]  /*37a0*/  R2UR UR21, R2 ;  /* 0x00000000021572ca */ /* 0x000fe200000e0000 */
[----:B------:R-:W-:-:S02]  /*37b0*/  IMAD.MOV.U32 R8, RZ, RZ, RZ ;  /* 0x000000ffff087224 */ /* 0x000fc400078e00ff */
[----:B-1----:R-:W-:Y:S01]  /*37c0*/  IMAD.MOV.U32 R3, RZ, RZ, RZ ;  /* 0x000000ffff037224 */ /* 0x002fe200078e00ff */
[----:B------:R-:W-:Y:S01]  /*37d0*/  UMOV UR24, URZ ;  /* 0x000000ff00187c82 */ /* 0x000fe20008000000 */
[----:B--2---:R-:W-:Y:S01]  /*37e0*/  ULEA UR20, UR4, UR20, 0x18 ;  /* 0x0000001404147291 */ /* 0x004fe2000f8ec0ff */
[----:B------:R-:W-:Y:S01]  /*37f0*/  UMOV UR19, URZ ;  /* 0x000000ff00137c82 */ /* 0x000fe20008000000 */
[----:B------:R-:W-:Y:S01]  /*3800*/  UMOV UR32, 0x0 ;  /* 0x0000000000207882 */ /* 0x000fe20000000000 */
[----:B------:R-:W-:Y:S01]  /*3810*/  UMOV UR33, 0x4210490 ;  /* 0x0421049000217882 */ /* 0x000fe20000000000 */
[----:B------:R-:W-:Y:S01]  /*3820*/  UMOV UR30, 0x0 ;  /* 0x00000000001e7882 */ /* 0x000fe20000000000 */
[----:B------:R-:W-:Y:S01]  /*3830*/  UMOV UR31, 0x4210490 ;  /* 0x04210490001f7882 */ /* 0x000fe20000000000 */
[----:B------:R-:W-:Y:S01]  /*3840*/  UMOV UR28, 0x0 ;  /* 0x00000000001c7882 */ /* 0x000fe20000000000 */
[----:B---3--:R-:W-:Y:S02]  /*3850*/  UIADD3 UR4, UPT, UPT, UR6, 0x3f, URZ ;  /* 0x0000003f06047890 */ /* 0x008fe4000fffe0ff */
[----:B------:R-:W1:Y:S01]  /*3860*/  LDS R0, [UR20+0x120] ;  /* 0x00012014ff007984 */ /* 0x000e620008000800 */
[----:B------:R-:W-:Y:S01]  /*3870*/  UMOV UR29, 0x4210490 ;  /* 0x04210490001d7882 */ /* 0x000fe20000000000 */
[----:B------:R-:W-:Y:S01]  /*3880*/  UMOV UR26, 0x0 ;  /* 0x00000000001a7882 */ /* 0x000fe20000000000 */
[----:B------:R-:W-:Y:S01]  /*3890*/  USHF.R.S32.HI UR5, URZ, 0x1f, UR4 ;  /* 0x0000001fff057899 */ /* 0x000fe20008011404 */
[----:B------:R-:W-:-:S03]  /*38a0*/  UMOV UR27, 0x4210490 ;  /* 0x04210490001b7882 */ /* 0x000fc60000000000 */
[----:B------:R-:W-:Y:S02]  /*38b0*/  ULEA.HI UR4, UR5, UR4, URZ, 0x6 ;  /* 0x0000000405047291 */ /* 0x000fe4000f8f30ff */
[----:B------:R-:W-:Y:S02]  /*38c0*/  UIADD3 UR5, UPT, UPT, UR20, 0x4400, URZ ;  /* 0x0000440014057890 */ /* 0x000fe4000fffe0ff */
[----:B------:R-:W-:Y:S02]  /*38d0*/  USHF.R.S32.HI UR4, URZ, 0x6, UR4 ;  /* 0x00000006ff047899 */ /* 0x000fe40008011404 */
[----:B------:R-:W-:Y:S02]  /*38e0*/  USHF.R.U32.HI UR6, URZ, 0x4, UR5 ;  /* 0x00000004ff067899 */ /* 0x000fe40008011605 */
[----:B------:R-:W-:Y:S02]  /*38f0*/  UIMAD UR4, UR4, UR7, URZ ;  /* 0x00000007040472a4 */ /* 0x000fe4000f8e02ff */
[----:B------:R-:W-:-:S02]  /*3900*/  ULOP3.LUT UR6, UR6, 0x3fff, URZ, 0xc0, !UPT ;  /* 0x00003fff06067892 */ /* 0x000fc4000f8ec0ff */
[----:B----4-:R-:W-:Y:S02]  /*3910*/  UIMAD UR4, UR4, UR8, URZ ;  /* 0x00000008040472a4 */ /* 0x010fe4000f8e02ff */
[----:B------:R-:W-:Y:S02]  /*3920*/  ULOP3.LUT UR22, UR6, 0x10000, URZ, 0xfc, !UPT ;  /* 0x0001000006167892 */ /* 0x000fe4000f8efcff */
[----:B------:R-:W-:Y:S02]  /*3930*/  UIMAD UR9, UR4, UR9, URZ ;  /* 0x00000009040972a4 */ /* 0x000fe4000f8e02ff */
[----:B------:R-:W-:Y:S02]  /*3940*/  UIADD3 UR4, UPT, UPT, UR20, 0x14400, URZ ;  /* 0x0001440014047890 */ /* 0x000fe4000fffe0ff */
[----:B------:R-:W-:Y:S02]  /*3950*/  UIADD3 UR35, UPT, UPT, UR9, -0x1, URZ ;  /* 0xffffffff09237890 */ /* 0x000fe4000fffe0ff */
[----:B------:R-:W-:-:S02]  /*3960*/  USHF.R.U32.HI UR5, URZ, 0x4, UR4 ;  /* 0x00000004ff057899 */ /* 0x000fc40008011604 */
[----:B------:R-:W-:Y:S02]  /*3970*/  UIADD3 UR4, UPT, UPT, UR20, 0xd8, URZ ;  /* 0x000000d814047890 */ /* 0x000fe4000fffe0ff */
[----:B------:R-:W-:Y:S02]  /*3980*/  ULOP3.LUT UR5, UR5, 0x3fff, URZ, 0xc0, !UPT ;  /* 0x00003fff05057892 */ /* 0x000fe4000f8ec0ff */
[----:B------:R-:W-:Y:S02]  /*3990*/  UPRMT UR34, URZ, 0x654, UR4 ;  /* 0x00000654ff227896 */ /* 0x000fe40008000004 */
[----:B------:R-:W-:Y:S02]  /*39a0*/  ULOP3.LUT UR23, UR5, 0x2000000, URZ, 0xfc, !UPT ;  /* 0x0200000005177892 */ /* 0x000fe4000f8efcff */
[----:B------:R-:W-:Y:S01]  /*39b0*/  UISETP.GE.AND UP3, UPT, UR9, 0x1, UPT ;  /* 0x000000010900788c */ /* 0x000fe2000bf66270 */
[C---:B-1----:R-:W-:Y:S01]  /*39c0*/  VIADD R5, R0.reuse, 0x80 ;  /* 0x0000008000057836 */ /* 0x042fe20000000000 */
[----:B------:R-:W-:-:S04]  /*39d0*/  LOP3.LUT R4, R0, 0xffff, RZ, 0xc0, !PT ;  /* 0x0000ffff00047812 */ /* 0x000fc800078ec0ff */
[----:B------:R-:W-:-:S05]  /*39e0*/  LOP3.LUT R5, R5, 0xffff, RZ, 0xc0, !PT ;  /* 0x0000ffff05057812 */ /* 0x000fca00078ec0ff */
[----:B------:R1:W-:Y:S02]  /*39f0*/  STL.64 [R1], R4 ;  /* 0x0000000401007387 */ /* 0x0003e40000100a00 */
.L_x_65:
[----:B-1----:R-:W-:-:S04]  /*3a00*/  SHF.L.U32 R4, R8, 0x1f, RZ ;  /* 0x0000001f08047819 */ /* 0x002fc800000006ff */
[----:B------:R-:W1:Y:S02]  /*3a10*/  SYNCS.PHASECHK.TRANS64.TRYWAIT P0, [UR20+0xd0], R4 ;  /* 0x0000d004ff0075a7 */ /* 0x000e640008001114 */
[----:B-12-4-:R-:W-:Y:S05]  /*3a20*/  @!P0 BRA `(.L_x_59) ;  /* 0x0000005800648947 */ /* 0x016fea0003800000 */
.L_x_158:
[----:B-1----:R-:W1:Y:S01]  /*3a30*/  LDS.128 R4, [UR20+0x110] ;  /* 0x00011014ff047984 */ /* 0x002e620008000c00 */
[----:B------:R-:W-:Y:S01]  /*3a40*/  ULEA UR25, UR24, UR20, 0x3 ;  /* 0x0000001418197291 */ /* 0x000fe2000f8e18ff */
[----:B------:R-:W-:Y:S01]  /*3a50*/  SHF.L.U32 R2, R9, 0x1f, RZ ;  /* 0x0000001f09027819 */ /* 0x000fe200000006ff */
[----:B------:R-:W-:Y:S01]  /*3a60*/  @!PT LDS RZ, [RZ] ;  /* 0x00000000fffff984 */ /* 0x000fe20000000800 */
[----:B------:R-:W-:Y:S01]  /*3a70*/  @!PT LDS RZ, [RZ] ;  /* 0x00000000fffff984 */ /* 0x000fe20000000800 */
[----:B------:R-:W-:Y:S01]  /*3a80*/  @!PT LDS RZ, [RZ] ;  /* 0x00000000fffff984 */ /* 0x000fe20000000800 */
[----:B------:R-:W-:Y:S01]  /*3a90*/  @!PT LDS RZ, [RZ] ;  /* 0x00000000fffff984 */ /* 0x000fe20000000800 */
[----:B------:R2:W-:Y:S06]  /*3aa0*/  MEMBAR.ALL.CTA ;  /* 0x0000000000007992 */ /* 0x0005ec0000008000 */
[----:B--2---:R-:W2:Y:S02]  /*3ab0*/  FENCE.VIEW.ASYNC.S ;  /* 0x00000000000073c6 */ /* 0x004ea40000000000 */
[----:B--2---:R-:W-:Y:S01]  /*3ac0*/  SYNCS.ARRIVE.TRANS64.RED.A1T0 RZ, [UR34], RZ ;  /* 0x000000ffffff79a7 */ /* 0x004fe20008100422 */
[----:B------:R-:W2:Y:S01]  /*3ad0*/  SYNCS.PHASECHK.TRANS64.TRYWAIT P0, [UR25+0xf0], R2 ;  /* 0x0000f002ff0075a7 */ /* 0x000ea20008001119 */
[----:B-1----:R-:W-:Y:S01]  /*3ae0*/  LOP3.LUT P3, RZ, R6, 0x1, RZ, 0xc0, !PT ;  /* 0x0000000106ff7812 */ /* 0x002fe2000786c0ff */
[----:B--2---:R-:W-:-:S12]  /*3af0*/  @!P0 BRA `(.L_x_60) ;  /* 0x0000005800488947 */ /* 0x004fd80003800000 */
.L_x_160:
[----:B------:R-:W-:Y:S05]  /*3b00*/  BRA.U !UP3, `(.L_x_61) ;  /* 0x000000010bf87547 */ /* 0x000fea000b800000 */
[----:B-1----:R-:W-:Y:S01]  /*3b10*/  IMAD.U32 R2, RZ, RZ, UR24 ;  /* 0x00000018ff027e24 */ /* 0x002fe2000f8e00ff */
[----:B------:R-:W-:-:S04]  /*3b20*/  ULEA UR4, UR19, UR20, 0x3 ;  /* 0x0000001413047291 */ /* 0x000fc8000f8e18ff */
[----:B------:R-:W-:-:S05]  /*3b30*/  LEA R2, R2, R1, 0x2 ;  /* 0x0000000102027211 */ /* 0x000fca00078e10ff */
[----:B------:R1:W5:Y:S01]  /*3b40*/  LDL R4, [R2] ;  /* 0x0000000002047983 */ /* 0x0003620000100800 */
[----:B------:R-:W-:Y:S01]  /*3b50*/  UPLOP3.LUT UP2, UPT, UPT, UPT, UPT, 0x40, 0x4 ;  /* 0x000000000004789c */ /* 0x000fe20003f4e870 */
[----:B------:R-:W-:Y:S01]  /*3b60*/  UMOV UR17, UR35 ;  /* 0x0000002300117c82 */ /* 0x000fe20008000000 */
[----:B-1----:R-:W-:-:S04]  /*3b70*/  SHF.L.U32 R2, R3, 0x1f, RZ ;  /* 0x0000001f03027819 */ /* 0x002fc800000006ff */
[----:B------:R1:W2:Y:S01]  /*3b80*/  SYNCS.PHASECHK.TRANS64.TRYWAIT P2, [UR4], R2 ;  /* 0x00000002ff0075a7 */ /* 0x0002a20008041104 */
[----:B------:R-:W-:-:S05]  /*3b90*/  UMOV UR4, UR19 ;  /* 0x0000001300047c82 */ /* 0x000fca0008000000 */
.L_x_64:
[----:B------:R-:W-:Y:S01]  /*3ba0*/  ULEA UR18, UR4, UR20, 0x3 ;  /* 0x0000001404127291 */ /* 0x000fe2000f8e18ff */
[----:B--234-:R-:W-:Y:S11]  /*3bb0*/  @P2 BRA `(.L_x_62) ;  /* 0x00000000000c2947 */ /* 0x01cff60003800000 */
[----:B------:R-:W-:Y:S04]  /*3bc0*/  SHF.L.U32 R5, R3, 0x1f, RZ ;  /* 0x0000001f03057819 */ /* 0x000fe800000006ff */
[----:B------:R-:W2:Y:S02]  /*3bd0*/  SYNCS.PHASECHK.TRANS64.TRYWAIT P0, [UR18], R5 ;  /* 0x00000005ff0075a7 */ /* 0x000ea40008001112 */
[----:B--2---:R-:W-:Y:S05]  /*3be0*/  @!P0 BRA `(.L_x_63) ;  /* 0x0000005800248947 */ /* 0x004fea0003800000 */
.L_x_62:
[----:B------:R-:W-:Y:S01]  /*3bf0*/  UISETP.NE.AND UP0, UPT, UR17, URZ, UPT ;  /* 0x000000ff1100728c */ /* 0x000fe2000bf05270 */
[----:B------:R-:W-:Y:S01]  /*3c00*/  PLOP3.LUT P2, PT, PT, PT, PT, 0x80, 0x8 ;  /* 0x000000000008781c */ /* 0x000fe20003f4f070 */
[----:B------:R-:W-:Y:S01]  /*3c10*/  UIADD3 UR5, UPT, UPT, UR4, 0x1, URZ ;  /* 0x0000000104057890 */ /* 0x000fe2000fffe0ff */
[----:B------:R-:W-:Y:S11]  /*3c20*/  ELECT P1, URZ, PT ;  /* 0x0000000000ff782f */ /* 0x000ff60003820000 */
[----:B------:R-:W-:Y:S02]  /*3c30*/  @!UPT UIADD3 URZ, UPT, UPT, URZ, URZ, URZ ;  /* 0x000000fffffff290 */ /* 0x000fe4000fffe0ff */
[C---:B-----5:R-:W-:Y:S01]  /*3c40*/  @P1 R2UR.BROADCAST UR8, R4.reuse ;  /* 0x00000000040812ca */ /* 0x060fe200008e0000 */
[----:B------:R-:W-:Y:S01]  /*3c50*/  UISETP.NE.AND UP1, UPT, UR5, 0x8, UPT ;  /* 0x000000080500788c */ /* 0x000fe2000bf25270 */
[----:B------:R-:W-:Y:S01]  /*3c60*/  PLOP3.LUT P0, PT, PT, PT, UP0, 0x80, 0x8 ;  /* 0x000000000008781c */ /* 0x000fe20003f0f008 */
[----:B------:R-:W-:Y:S02]  /*3c70*/  ULEA UR10, UR4, UR23, 0xa ;  /* 0x00000017040a7291 */ /* 0x000fe4000f8e50ff */
[----:B------:R-:W-:Y:S02]  /*3c80*/  USEL UR6, URZ, 0x1, UP1 ;  /* 0x00000001ff067887 */ /* 0x000fe40008800000 */
[----:B------:R-:W-:Y:S02]  /*3c90*/  USEL UR19, UR5, URZ, UP1 ;  /* 0x000000ff05137287 */ /* 0x000fe40008800000 */
[----:B------:R-:W-:Y:S02]  /*3ca0*/  ULEA UR14, UR4, UR22, 0x9 ;  /* 0x00000016040e7291 */ /* 0x000fe4000f8e48ff */
[----:B------:R-:W-:Y:S01]  /*3cb0*/  @UP0 ULEA UR5, UR19, UR20, 0x3 ;  /* 0x0000001413050291 */ /* 0x000fe2000f8e18ff */
[----:B------:R-:W-:Y:S01]  /*3cc0*/  LOP3.LUT R3, R3, UR6, RZ, 0x3c, !PT ;  /* 0x0000000603037c12 */ /* 0x000fe2000f8e3cff */
[----:B------:R-:W-:Y:S02]  /*3cd0*/  UIADD3 UR6, UPT, UPT, UR10, 0x80, URZ ;  /* 0x000000800a067890 */ /* 0x000fe4000fffe0ff */
[----:B------:R-:W-:Y:S01]  /*3ce0*/  UIADD3 UR4, UPT, UPT, UR14, 0x2, URZ ;  /* 0x000000020e047890 */ /* 0x000fe2000fffe0ff */
[----:B-1----:R-:W-:Y:S01]  /*3cf0*/  @P0 SHF.L.U32 R2, R3, 0x1f, RZ ;  /* 0x0000001f03020819 */ /* 0x002fe200000006ff */
[----:B------:R-:W-:Y:S01]  /*3d00*/  UIADD3 UR12, UPT, UPT, UR10, 0x100, URZ ;  /* 0x000001000a0c7890 */ /* 0x000fe2000fffe0ff */
[----:B------:R-:W-:Y:S02]  /*3d10*/  UMOV UR11, 0x40004040 ;  /* 0x40004040000b7882 */ /* 0x000fe40000000000 */
[----:B------:R3:W4:Y:S01]  /*3d20*/  @P0 SYNCS.PHASECHK.TRANS64.TRYWAIT P2, [UR5], R2 ;  /* 0x00000002ff0005a7 */ /* 0x0007220008041105 */
[----:B------:R-:W-:Y:S11]  /*3d30*/  ELECT P0, URZ, PT ;  /* 0x0000000000ff782f */ /* 0x000ff60003800000 */
[----:B------:R-:W-:Y:S02]  /*3d40*/  @!UPT UIADD3 URZ, UPT, UPT, URZ, URZ, URZ ;  /* 0x000000fffffff290 */ /* 0x000fe4000fffe0ff */
[C---:B------:R-:W-:Y:S02]  /*3d50*/  @P0 R2UR.BROADCAST UR16, R4.reuse ;  /* 0x00000000041002ca */ /* 0x040fe400008e0000 */
[----:B------:R-:W-:Y:S01]  /*3d60*/  ELECT P0, URZ, PT ;  /* 0x0000000000ff782f */ /* 0x000fe20003800000 */
[----:B------:R-:W-:Y:S01]  /*3d70*/  UMOV UR15, 0x40004040 ;  /* 0x40004040000f7882 */ /* 0x000fe20000000000 */
[----:B------:R-:W-:Y:S01]  /*3d80*/  UMOV UR7, 0x40004040 ;  /* 0x4000404000077882 */ /* 0x000fe20000000000 */
[----:B------:R1:W-:Y:S01]  /*3d90*/  UTCHMMA gdesc[UR14], gdesc[UR10], tmem[UR8], tmem[UR32], idesc[UR33], UP2 ;  /* 0x00ff200a0e0075ea */ /* 0x0003e20009000008 */
[----:B------:R-:W-:Y:S01]  /*3da0*/  UPLOP3.LUT UP2, UPT, UPT, UPT, UPT, 0x80, 0x8 ;  /* 0x000000000008789c */ /* 0x000fe20003f4f070 */
[----:B------:R-:W-:Y:S01]  /*3db0*/  UMOV UR5, 0x40004040 ;  /* 0x4000404000057882 */ /* 0x000fe20000000000 */
[----:B------:R-:W-:Y:S01]  /*3dc0*/  UMOV UR13, 0x40004040 ;  /* 0x40004040000d7882 */ /* 0x000fe20000000000 */
[----:B------:R-:W-:Y:S04]  /*3dd0*/  UMOV UR9, 0x40004040 ;  /* 0x4000404000097882 */ /* 0x000fe80000000000 */
[----:B------:R2:W-:Y:S01]  /*3de0*/  UTCHMMA gdesc[UR4], gdesc[UR6], tmem[UR16], tmem[UR30], idesc[UR31], UPT ;  /* 0x00ff1e06040075ea */ /* 0x0005e2000b800010 */
[----:B-1----:R-:W-:Y:S01]  /*3df0*/  UIADD3 UR8, UPT, UPT, UR14, 0x4, URZ ;  /* 0x000000040e087890 */ /* 0x002fe2000fffe0ff */
[C---:B------:R-:W-:Y:S02]  /*3e00*/  @P0 R2UR.BROADCAST UR15, R4.reuse ;  /* 0x00000000040f02ca */ /* 0x040fe400008e0000 */
[----:B------:R-:W-:Y:S01]  /*3e10*/  ELECT P0, URZ, PT ;  /* 0x0000000000ff782f */ /* 0x000fe20003800000 */
[----:B------:R-:W-:Y:S02]  /*3e20*/  UIADD3 UR10, UPT, UPT, UR10, 0x180, URZ ;  /* 0x000001800a0a7890 */ /* 0x000fe4000fffe0ff */
[----:B--2---:R-:W-:Y:S10]  /*3e30*/  UIADD3 UR6, UPT, UPT, UR14, 0x6, URZ ;  /* 0x000000060e067890 */ /* 0x004ff4000fffe0ff */
[----:B------:R-:W-:Y:S01]  /*3e40*/  @P0 R2UR.BROADCAST UR14, R4 ;  /* 0x00000000040e02ca */ /* 0x000fe200008e0000 */
[----:B------:R-:W-:Y:S02]  /*3e50*/  UIADD3 UR5, UPT, UPT, UR18, 0x40, URZ ;  /* 0x0000004012057890 */ /* 0x000fe4000fffe0ff */
[----:B------:R-:W-:Y:S01]  /*3e60*/  UIADD3 UR4, UPT, UPT, UR17, 0x1, URZ ;  /* 0x0000000111047890 */ /* 0x000fe2000fffe0ff */
[----:B------:R1:W-:Y:S03]  /*3e70*/  UTCHMMA gdesc[UR8], gdesc[UR12], tmem[UR15], tmem[UR28], idesc[UR29], UPT ;  /* 0x00ff1c0c080075ea */ /* 0x0003e6000b80000f */
[----:B------:R-:W-:Y:S03]  /*3e80*/  UISETP.GT.U32.AND UP0, UPT, UR4, 0x1, UPT ;  /* 0x000000010400788c */ /* 0x000fe6000bf04070 */
[----:B------:R-:W-:Y:S03]  /*3e90*/  UMOV UR4, UR19 ;  /* 0x0000001300047c82 */ /* 0x000fe60008000000 */
[----:B------:R3:W-:Y:S01]  /*3ea0*/  UTCHMMA gdesc[UR6], gdesc[UR10], tmem[UR14], tmem[UR26], idesc[UR27], UPT ;  /* 0x00ff1a0a060075ea */ /* 0x0007e2000b80000e */
[----:B------:R3:W-:Y:S01]  /*3eb0*/  UTCBAR.MULTICAST [UR5], URZ, UR21 ;  /* 0x000000ff050073e9 */ /* 0x0007e20008000815 */
[----:B-1----:R-:W-:Y:S07]  /*3ec0*/  UIADD3 UR8, UPT, UPT, UR17, -0x1, URZ ;  /* 0xffffffff11087890 */ /* 0x002fee000fffe0ff */
[----:B------:R-:W-:Y:S01]  /*3ed0*/  UMOV UR17, UR8 ;  /* 0x0000000800117c82 */ /* 0x000fe20008000000 */
[----:B------:R-:W-:Y:S05]  /*3ee0*/  BRA.U UP0, `(.L_x_64) ;  /* 0xfffffffd002c7547 */ /* 0x000fea000b83ffff */
.L_x_61:
[----:B------:R-:W-:Y:S01]  /*3ef0*/  UIADD3 UR4, UPT, UPT, UR24, 0x1, URZ ;  /* 0x0000000118047890 */ /* 0x000fe2000fffe0ff */
[----:B------:R-:W-:Y:S01]  /*3f00*/  LOP3.LUT R8, R8, 0x1, RZ, 0x3c, !PT ;  /* 0x0000000108087812 */ /* 0x000fe200078e3cff */
[----:B---3--:R-:W-:Y:S02]  /*3f10*/  UIADD3 UR5, UPT, UPT, UR25, 0xe0, URZ ;  /* 0x000000e019057890 */ /* 0x008fe4000fffe0ff */
[----:B------:R-:W-:-:S04]  /*3f20*/  UISETP.NE.AND UP0, UPT, UR4, 0x2, UPT ;  /* 0x000000020400788c */ /* 0x000fc8000bf05270 */
[----:B------:R-:W-:Y:S02]  /*3f30*/  USEL UR6, URZ, 0x1, UP0 ;  /* 0x00000001ff067887 */ /* 0x000fe40008000000 */
[----:B------:R-:W-:Y:S01]  /*3f40*/  USEL UR24, UR4, URZ, UP0 ;  /* 0x000000ff04187287 */ /* 0x000fe20008000000 */
[----:B------:R2:W-:Y:S03]  /*3f50*/  UTCBAR [UR5], URZ ;  /* 0x000000ff050073e9 */ /* 0x0005e600080000ff */
[----:B------:R-:W-:Y:S01]  /*3f60*/  LOP3.LUT R9, R9, UR6, RZ, 0x3c, !PT ;  /* 0x0000000609097c12 */ /* 0x000fe2000f8e3cff */
[----:B------:R-:W-:Y:S07]  /*3f70*/  @P3 BRA `(.L_x_65) ;  /* 0xfffffff800a03947 */ /* 0x000fee000383ffff */
[----:B------:R-:W3:Y:S01]  /*3f80*/  S2UR UR6, SR_CgaCtaId ;  /* 0x00000000000679c3 */ /* 0x000ee20000008800 */
[----:B------:R-:W-:Y:S01]  /*3f90*/  ELECT P0, URZ, PT ;  /* 0x0000000000ff782f */ /* 0x000fe20003800000 */
[----:B-1----:R-:W-:Y:S01]  /*3fa0*/  IMAD.MOV.U32 R2, RZ, RZ, 0x1 ;  /* 0x00000001ff027424 */ /* 0x002fe200078e00ff */
[----:B------:R-:W-:Y:S01]  /*3fb0*/  UIADD3 UR20, UPT, UPT, UR20, 0xf0, URZ ;  /* 0x000000f014147890 */ /* 0x000fe2000fffe0ff */
[----:B------:R-:W-:Y:S01]  /*3fc0*/  SHF.L.U32 R3, R9, 0x1f, RZ ;  /* 0x0000001f09037819 */ /* 0x000fe200000006ff */
[----:B------:R-:W-:-:S03]  /*3fd0*/  UMOV UR4, 0x40 ;  /* 0x0000004000047882 */ /* 0x000fc60000000000 */
[----:B------:R-:W-:Y:S01]  /*3fe0*/  UVIRTCOUNT.DEALLOC.SMPOOL 0x80 ;  /* 0x000000800000784c */ /* 0x000fe20000000000 */
[----:B---3--:R-:W-:Y:S02]  /*3ff0*/  ULEA UR6, UR6, UR4, 0x18 ;  /* 0x0000000406067291 */ /* 0x008fe4000f8ec0ff */
[----:B------:R-:W-:-:S07]  /*4000*/  ULEA UR4, UR24, UR20, 0x3 ;  /* 0x0000001418047291 */ /* 0x000fce000f8e18ff */
[----:B------:R1:W-:Y:S02]  /*4010*/  @P0 STS.U8 [UR6+0x1c], R2 ;  /* 0x00001c02ff000988 */ /* 0x0003e40008000006 */
[----:B------:R-:W3:Y:S02]  /*4020*/  SYNCS.PHASECHK.TRANS64.TRYWAIT P0, [UR4], R3 ;  /* 0x00000003ff0075a7 */ /* 0x000ee40008001104 */
[----:B-1-3--:R-:W-:Y:S05]  /*4030*/  @!P0 BRA `(.L_x_66) ;  /* 0x0000005400288947 */ /* 0x00afea0003800000 */
.L_x_163:
[----:B------:R-:W-:-:S04]  /*4040*/  UIADD3 UR4, UPT, UPT, UR24, 0x1, URZ ;  /* 0x0000000118047890 */ /* 0x000fc8000fffe0ff */
[----:B------:R-:W-:-:S04]  /*4050*/  UISETP.NE.AND UP0, UPT, UR4, 0x2, UPT ;  /* 0x000000020400788c */ /* 0x000fc8000bf05270 */
[----:B--2---:R-:W-:Y:S02]  /*4060*/  USEL UR5, URZ, 0x1, UP0 ;  /* 0x00000001ff057887 */ /* 0x004fe40008000000 */
[----:B------:R-:W-:-:S04]  /*4070*/  USEL UR4, UR4, URZ, UP0 ;  /* 0x000000ff04047287 */ /* 0x000fc80008000000 */
[----:B------:R-:W-:Y:S01]  /*4080*/  ULEA UR4, UR4, UR20, 0x3 ;  /* 0x0000001404047291 */ /* 0x000fe2000f8e18ff */
[----:B-1----:R-:W-:-:S04]  /*4090*/  LOP3.LUT R3, R9, UR5, RZ, 0x3c, !PT ;  /* 0x0000000509037c12 */ /* 0x002fc8000f8e3cff */
[----:B------:R-:W-:-:S04]  /*40a0*/  SHF.L.U32 R3, R3, 0x1f, RZ ;  /* 0x0000001f03037819 */ /* 0x000fc800000006ff */
[----:B------:R-:W1:Y:S02]  /*40b0*/  SYNCS.PHASECHK.TRANS64.TRYWAIT P0, [UR4], R3 ;  /* 0x00000003ff0075a7 */ /* 0x000e640008001104 */
[----:B-1----:R-:W-:Y:S05]  /*40c0*/  @!P0 BRA `(.L_x_67) ;  /* 0x00000054001c8947 */ /* 0x002fea0003800000 */
.L_x_165:
[----:B------:R-:W-:Y:S01]  /*40d0*/  NOP ;  /* 0x0000000000007918 */ /* 0x000fe20000000000 */
[----:B-1----:R-:W1:Y:S01]  /*40e0*/  LDS R2, [UR6+0x14] ;  /* 0x00001406ff027984 */ /* 0x002e620008000800 */
[----:B------:R-:W-:Y:S01]  /*40f0*/  LOP3.LUT R3, R0, 0xffff, RZ, 0xc0, !PT ;  /* 0x0000ffff00037812 */ /* 0x000fe200078ec0ff */
[----:B------:R-:W-:-:S03]  /*4100*/  IMAD.MOV.U32 R0, RZ, RZ, 0xffff ;  /* 0x0000ffffff007424 */ /* 0x000fc600078e00ff */
[----:B------:R-:W-:-:S04]  /*4110*/  SHF.R.U32.HI R3, RZ, 0x5, R3 ;  /* 0x00000005ff037819 */ /* 0x000fc80000011603 */
[----:B------:R-:W-:-:S04]  /*4120*/  SHF.L.U32 R0, R0, R3, RZ ;  /* 0x0000000300007219 */ /* 0x000fc800000006ff */
[----:B-1----:R-:W-:-:S04]  /*4130*/  LOP3.LUT R2, R2, R0, RZ, 0xc0, !PT ;  /* 0x0000000002027212 */ /* 0x002fc800078ec0ff */
[----:B------:R-:W-:Y:S01]  /*4140*/  ISETP.NE.AND P0, PT, R2, R0, PT ;  /* 0x000000000200720c */ /* 0x000fe20003f05270 */
[----:B------:R-:W-:-:S05]  /*4150*/  IMAD.MOV.U32 R2, RZ, RZ, 0x1 ;  /* 0x00000001ff027424 */ /* 0x000fca00078e00ff */
[----:B------:R-:W-:-:S07]  /*4160*/  SHF.L.U32 R2, R2, R3, RZ ;  /* 0x0000000302027219 */ /* 0x000fce00000006ff */
[----:B------:R-:W-:Y:S05]  /*4170*/  @P0 BRA `(.L_x_68) ;  /* 0x00000000005c0947 */ /* 0x000fea0003800000 */
[----:B------:R-:W1:Y:S02]  /*4180*/  LDS R3, [UR6+0x18] ;  /* 0x00001806ff037984 */ /* 0x000e640008000800 */
[----:B-1----:R-:W-:-:S04]  /*4190*/  LOP3.LUT R3, R3, R2, RZ, 0xc0, !PT ;  /* 0x0000000203037212 */ /* 0x002fc800078ec0ff */
[----:B------:R-:W-:-:S13]  /*41a0*/  ISETP.NE.AND P0, PT, R3, R2, PT ;  /* 0x000000020300720c */ /* 0x000fda0003f05270 */
[----:B------:R-:W-:Y:S05]  /*41b0*/  @P0 BRA `(.L_x_69) ;  /* 0x0000000000400947 */ /* 0x000fea0003800000 */
[----:B------:R-:W-:Y:S01]  /*41c0*/  R2UR UR4, R0 ;  /* 0x00000000000472ca */ /* 0x000fe200000e0000 */
[----:B------:R-:W1:Y:S01]  /*41d0*/  S2R R3, SR_LANEID ;  /* 0x0000000000037919 */ /* 0x000e620000000000 */
[----:B------:R-:W-:-:S04]  /*41e0*/  LOP3.LUT R2, RZ, R2, RZ, 0x33, !PT ;  /* 0x00000002ff027212 */ /* 0x000fc800078e33ff */
[----:B------:R-:W2:Y:S07]  /*41f0*/  REDUX UR7, R2 ;  /* 0x00000000020773c4 */ /* 0x000eae0000000000 */
[----:B------:R-:W-:-:S03]  /*4200*/  ULOP3.LUT UR5, URZ, UR4, URZ, 0x33, !UPT ;  /* 0x00000004ff057292 */ /* 0x000fc6000f8e33ff */
[----:B------:R-:W-:Y:S02]  /*4210*/  VOTEU.ANY UR4, UPT, PT ;  /* 0x0000000000047886 */ /* 0x000fe400038e0100 */
[----:B------:R-:W-:Y:S01]  /*4220*/  UFLO.U32 UR4, UR4 ;  /* 0x00000004000472bd */ /* 0x000fe200080e0000 */
[----:B------:R-:W-:-:S04]  /*4230*/  IMAD.U32 R0, RZ, RZ, UR5 ;  /* 0x00000005ff007e24 */ /* 0x000fc8000f8e00ff */
[----:B------:R2:W3:Y:S02]  /*4240*/  REDUX UR8, R0 ;  /* 0x00000000000873c4 */ /* 0x0004e40000000000 */
[----:B------:R1:W-:Y:S02]  /*4250*/  UTCATOMSWS.AND URZ, UR5 ;  /* 0x0000000500ff79e3 */ /* 0x0003e40008000000 */
[----:B-1----:R-:W-:Y:S01]  /*4260*/  ISETP.EQ.U32.AND P0, PT, R3, UR4, PT ;  /* 0x0000000403007c0c */ /* 0x002fe2000bf02070 */
[----:B--2---:R-:W-:Y:S02]  /*4270*/  IMAD.U32 R0, RZ, RZ, UR7 ;  /* 0x00000007ff007e24 */ /* 0x004fe4000f8e00ff */
[----:B---3--:R-:W-:-:S10]  /*4280*/  IMAD.U32 R2, RZ, RZ, UR8 ;  /* 0x00000008ff027e24 */ /* 0x008fd4000f8e00ff */
[----:B------:R1:W-:Y:S04]  /*4290*/  @P0 ATOMS.AND RZ, [UR6+0x14], R2 ;  /* 0x00001402ffff098c */ /* 0x0003e8000a800006 */
[----:B------:R1:W-:Y:S01]  /*42a0*/  @P0 ATOMS.AND RZ, [UR6+0x18], R0 ;  /* 0x00001800ffff098c */ /* 0x0003e2000a800006 */
[----:B------:R-:W-:Y:S05]  /*42b0*/  BRA `(.L_x_70) ;  /* 0x0000000000147947 */ /* 0x000fea0003800000 */
.L_x_69:
[----:B------:R-:W-:Y:S02]  /*42c0*/  MOV R2, 0x42e0 ;  /* 0x000042e000027802 */ /* 0x000fe40000000f00 */
[----:B----45:R-:W-:Y:S05]  /*42d0*/  CALL.REL.NOINC `($__internal_0_$__cuda_sm10x_tcgen05_guardrail_trap_col_being_dealloced_not_returned_by_alloc) ;  /* 0x0000005800087944 */ /* 0x030fea0003c00000 */
[----:B------:R-:W-:Y:S05]  /*42e0*/  BRA `(.L_x_70) ;  /* 0x0000000000087947 */ /* 0x000fea0003800000 */
.L_x_68:
[----:B------:R-:W-:Y:S02]  /*42f0*/  MOV R2, 0x4310 ;  /* 0x0000431000027802 */ /* 0x000fe40000000f00 */
[----:B----45:R-:W-:Y:S05]  /*4300*/  CALL.REL.NOINC `($__internal_2_$__cuda_sm10x_tcgen05_guardrail_trap_unallocated_columns_being_dealloced) ;  /* 0x0000005800147944 */ /* 0x030fea0003c00000 */
.L_x_70:
[----:B------:R-:W-:Y:S01]  /*4310*/  NOP ;  /* 0x0000000000007918 */ /* 0x000fe20000000000 */
[----:B------:R-:W-:Y:S05]  /*4320*/  EXIT ;  /* 0x000000000000794d */ /* 0x000fea0003800000 */
.L_x_54:
[----:B------:R-:W-:-:S09]  /*4330*/  UISETP.NE.OR UP0, UPT, UR18, 0x3, !UP3 ;  /* 0x000000031200788c */ /* 0x000fd2000df05670 */
[----:B------:R-:W-:Y:S05]  /*4340*/  BRA.U UP0, `(.L_x_71) ;  /* 0x0000001100e87547 */ /* 0x000fea000b800000 */
[----:B------:R-:W1:Y:S01]  /*4350*/  LDCU.64 UR4, c[0x0][0x988] ;  /* 0x00013100ff0477ac */ /* 0x000e620008000a00 */
[----:B------:R-:W2:Y:S01]  /*4360*/  S2UR UR10, SR_CgaCtaId ;  /* 0x00000000000a79c3 */ /* 0x000ea20000008800 */
[----:B------:R-:W-:Y:S01]  /*4370*/  R2UR UR46, R44 ;  /* 0x000000002c2e72ca */ /* 0x000fe200000e0000 */
[----:B------:R-:W-:Y:S01]  /*4380*/  HFMA2 R9, -RZ, RZ, 0, 0 ;  /* 0x00000000ff097431 */ /* 0x000fe200000001ff */
[----:B------:R-:W3:Y:S01]  /*4390*/  LDCU UR44, c[0x0][0x370] ;  /* 0x00006e00ff2c77ac */ /* 0x000ee20008000800 */
[----:B------:R-:W-:Y:S01]  /*43a0*/  R2UR UR45, R45 ;  /* 0x000000002d2d72ca */ /* 0x000fe200000e0000 */
[----:B------:R-:W-:Y:S01]  /*43b0*/  IMAD.MOV.U32 R10, RZ, RZ, 0x1 ;  /* 0x00000001ff0a7424 */ /* 0x000fe200078e00ff */
[----:B------:R-:W3:Y:S02]  /*43c0*/  LDCU.128 UR28, c[0x0][0xc10] ;  /* 0x00018200ff1c77ac */ /* 0x000ee40008000c00 */
[----:B------:R-:W4:Y:S01]  /*43d0*/  LDC.64 R12, c[0x0][0x348] ;  /* 0x0000d200ff0c7b82 */ /* 0x000f220000000a00 */
[----:B------:R-:W-:Y:S01]  /*43e0*/  IMAD.MOV.U32 R3, RZ, RZ, 0x1000 ;  /* 0x00001000ff037424 */ /* 0x000fe200078e00ff */
[----:B------:R-:W2:Y:S01]  /*43f0*/  LDCU UR38, c[0x0][0x374] ;  /* 0x00006e80ff2677ac */ /* 0x000ea20008000800 */
[----:B------:R-:W2:Y:S01]  /*4400*/  LDCU.64 UR26, c[0x0][0x990] ;  /* 0x00013200ff1a77ac */ /* 0x000ea20008000a00 */
[----:B------:R-:W2:Y:S01]  /*4410*/  LDCU UR17, c[0x0][0xc0c] ;  /* 0x00018180ff1177ac */ /* 0x000ea20008000800 */
[----:B-1----:R-:W-:Y:S01]  /*4420*/  UISETP.NE.U32.AND UP0, UPT, UR4, URZ, UPT ;  /* 0x000000ff0400728c */ /* 0x002fe2000bf05070 */
[----:B------:R-:W1:Y:S01]  /*4430*/  LDCU.128 UR32, c[0x0][0xa80] ;  /* 0x00015000ff2077ac */ /* 0x000e620008000c00 */
[----:B------:R-:W1:Y:S01]  /*4440*/  LDCU UR57, c[0x0][0xc20] ;  /* 0x00018400ff3977ac */ /* 0x000e620008000800 */
[----:B------:R-:W4:Y:S01]  /*4450*/  LDCU UR4, c[0x0][0xc30] ;  /* 0x00018600ff0477ac */ /* 0x000f220008000800 */
[----:B------:R-:W4:Y:S01]  /*4460*/  LDCU.128 UR40, c[0x0][0xa90] ;  /* 0x00015200ff2877ac */ /* 0x000f220008000c00 */
[----:B------:R-:W-:Y:S01]  /*4470*/  UMOV UR20, 0x400 ;  /* 0x0000040000147882 */ /* 0x000fe20000000000 */
[----:B---3--:R-:W-:-:S02]  /*4480*/  UIMAD.WIDE.U32 UR6, UR44, UR28, URZ ;  /* 0x0000001c2c0672a5 */ /* 0x008fc4000f8e00ff */
[----:B--2---:R-:W-:Y:S02]  /*4490*/  UIMAD.WIDE.U32 UR8, UR38, UR31, URZ ;  /* 0x0000001f260872a5 */ /* 0x004fe4000f8e00ff */
[----:B------:R-:W-:Y:S02]  /*44a0*/  ULEA UR20, UR10, UR20, 0x18 ;  /* 0x000000140a147291 */ /* 0x000fe4000f8ec0ff */
[----:B------:R-:W-:Y:S02]  /*44b0*/  USEL UR56, URZ, 0x1, UP5 ;  /* 0x00000001ff387887 */ /* 0x000fe4000a800000 */
[----:B------:R-:W-:Y:S02]  /*44c0*/  UISETP.NE.AND.EX UP5, UPT, UR5, URZ, UPT, UP0 ;  /* 0x000000ff0500728c */ /* 0x000fe4000bfa5300 */
[----:B------:R-:W-:Y:S02]  /*44d0*/  UISETP.NE.U32.AND UP6, UPT, UR26, URZ, UPT ;  /* 0x000000ff1a00728c */ /* 0x000fe4000bfc5070 */
[----:B------:R-:W-:-:S02]  /*44e0*/  UIADD3 UR48, UPT, UPT, UR20, 0x98, URZ ;  /* 0x0000009814307890 */ /* 0x000fc4000fffe0ff */
[----:B------:R-:W-:Y:S02]  /*44f0*/  UIADD3 UR47, UPT, UPT, UR20, 0xd8, URZ ;  /* 0x000000d8142f7890 */ /* 0x000fe4000fffe0ff */
[----:B------:R-:W-:Y:S02]  /*4500*/  UIADD3 UR37, UPT, UPT, UR20, 0x80, URZ ;  /* 0x0000008014257890 */ /* 0x000fe4000fffe0ff */
[----:B------:R-:W-:Y:S02]  /*4510*/  UIADD3 UR36, UPT, UPT, UR20, 0x88, URZ ;  /* 0x0000008814247890 */ /* 0x000fe4000fffe0ff */
[----:B------:R-:W-:Y:S02]  /*4520*/  UIADD3 UR25, UPT, UPT, UR20, 0x90, URZ ;  /* 0x0000009014197890 */ /* 0x000fe4000fffe0ff */
[----:B------:R-:W-:Y:S02]  /*4530*/  UISETP.NE.AND UP0, UPT, UR39, 0x1, UPT ;  /* 0x000000012700788c */ /* 0x000fe4000bf05270 */
[----:B------:R-:W-:-:S02]  /*4540*/  UISETP.GE.AND UP2, UPT, UR39, 0x1, UPT ;  /* 0x000000012700788c */ /* 0x000fc4000bf46270 */
[----:B------:R-:W-:Y:S01]  /*4550*/  UISETP.NE.AND UP0, UPT, UR17, 0x1, UPT ;  /* 0x000000011100788c */ /* 0x000fe2000bf05270 */
[----:B------:R-:W-:Y:S01]  /*4560*/  UMOV UR55, UR7 ;  /* 0x0000000700377c82 */ /* 0x000fe20008000000 */
[----:B------:R-:W-:Y:S01]  /*4570*/  UMOV UR53, UR9 ;  /* 0x0000000900357c82 */ /* 0x000fe20008000000 */
[----:B------:R-:W-:Y:S02]  /*4580*/  UISETP.NE.AND UP2, UPT, UR30, 0x1, UPT ;  /* 0x000000011e00788c */ /* 0x000fe4000bf45270 */
[----:B-1----:R-:W-:Y:S01]  /*4590*/  UISETP.NE.AND UP0, UPT, UR32, 0x1, UPT ;  /* 0x000000012000788c */ /* 0x002fe2000bf05270 */
[----:B------:R-:W1:Y:S01]  /*45a0*/  LDCU UR58, c[0x0][0xaa0] ;  /* 0x00015400ff3a77ac */ /* 0x000e620008000800 */
[----:B------:R-:W-:Y:S01]  /*45b0*/  UPLOP3.LUT UP4, UPT, UPT, UPT, UPT, 0x40, 0x4 ;  /* 0x000000000004789c */ /* 0x000fe20003f8e870 */
[----:B------:R-:W2:Y:S01]  /*45c0*/  LDCU.64 UR18, c[0x0][0xc28] ;  /* 0x00018500ff1277ac */ /* 0x000ea20008000a00 */
[----:B------:R-:W-:Y:S02]  /*45d0*/  UISETP.NE.AND.EX UP6, UPT, UR27, URZ, UPT, UP6 ;  /* 0x000000ff1b00728c */ /* 0x000fe4000bfc5360 */
[----:B------:R-:W-:-:S02]  /*45e0*/  UPRMT UR48, UR10, 0x654, UR48 ;  /* 0x000006540a307896 */ /* 0x000fc40008000030 */
[----:B------:R-:W-:Y:S02]  /*45f0*/  UPRMT UR47, URZ, 0x654, UR47 ;  /* 0x00000654ff2f7896 */ /* 0x000fe4000800002f */
[----:B------:R-:W-:Y:S02]  /*4600*/  UPRMT UR52, UR10, 0x654, UR37 ;  /* 0x000006540a347896 */ /* 0x000fe40008000025 */
[----:B------:R-:W-:Y:S02]  /*4610*/  UPRMT UR50, UR10, 0x654, UR36 ;  /* 0x000006540a327896 */ /* 0x000fe40008000024 */
[----:B------:R-:W-:Y:S02]  /*4620*/  UPRMT UR49, UR10, 0x654, UR25 ;  /* 0x000006540a317896 */ /* 0x000fe40008000019 */
[----:B------:R-:W-:Y:S02]  /*4630*/  USHF.R.U32.HI UR55, URZ, UR29, UR55 ;  /* 0x0000001dff377299 */ /* 0x000fe40008011637 */
[----:B------:R-:W-:-:S02]  /*4640*/  USHF.R.U32.HI UR53, URZ, UR57, UR53 ;  /* 0x00000039ff357299 */ /* 0x000fc40008011635 */
[----:B----4-:R-:W-:Y:S02]  /*4650*/  UISETP.NE.AND UP3, UPT, UR4, 0x1, UPT ;  /* 0x000000010400788c */ /* 0x010fe4000bf65270 */
[----:B------:R-:W-:Y:S02]  /*4660*/  UISETP.NE.AND UP2, UPT, UR35, 0x1, UPT ;  /* 0x000000012300788c */ /* 0x000fe4000bf45270 */
[----:B-12---:R-:W-:-:S11]  /*4670*/  UISETP.NE.AND UP0, UPT, UR42, 0x1, UPT ;  /* 0x000000012a00788c */ /* 0x006fd6000bf05270 */
.L_x_82:
[----:B------:R-:W-:Y:S04]  /*4680*/  SHF.L.U32 R2, R9, 0x1f, RZ ;  /* 0x0000001f09027819 */ /* 0x000fe800000006ff */
[----:B-1----:R-:W1:Y:S02]  /*4690*/  SYNCS.PHASECHK.TRANS64.TRYWAIT P0, [UR20+0xd0], R2 ;  /* 0x0000d002ff0075a7 */ /* 0x002e640008001114 */
[----:B-1----:R-:W-:Y:S05]  /*46a0*/  @!P0 BRA `(.L_x_72) ;  /* 0x0000004c00bc8947 */ /* 0x002fea0003800000 */
.L_x_167:
[----:B------:R-:W2:Y:S01]  /*46b0*/  LDS.128 R4, [UR20+0x110] ;  /* 0x00011014ff047984 */ /* 0x000ea20008000c00 */
[----:B------:R-:W-:Y:S01]  /*46c0*/  UISETP.GE.AND UP0, UPT, UR39, 0x1, UPT ;  /* 0x000000012700788c */ /* 0x000fe2000bf06270 */
[----:B------:R-:W-:Y:S01]  /*46d0*/  @!PT LDS RZ, [RZ] ;  /* 0x00000000fffff984 */ /* 0x000fe20000000800 */
[----:B------:R-:W-:Y:S01]  /*46e0*/  @!PT LDS RZ, [RZ] ;  /* 0x00000000fffff984 */ /* 0x000fe20000000800 */
[----:B------:R-:W-:Y:S01]  /*46f0*/  @!PT LDS RZ, [RZ] ;  /* 0x00000000fffff984 */ /* 0x000fe20000000800 */
[----:B------:R-:W-:Y:S01]  /*4700*/  @!PT LDS RZ, [RZ] ;  /* 0x00000000fffff984 */ /* 0x000fe20000000800 */
[----:B------:R3:W-:Y:S06]  /*4710*/  MEMBAR.ALL.CTA ;  /* 0x0000000000007992 */ /* 0x0007ec0000008000 */
[----:B---3--:R-:W3:Y:S02]  /*4720*/  FENCE.VIEW.ASYNC.S ;  /* 0x00000000000073c6 */ /* 0x008ee40000000000 */
[----:B---3--:R-:W-:Y:S01]  /*4730*/  SYNCS.ARRIVE.TRANS64.RED.A1T0 RZ, [UR47], RZ ;  /* 0x000000ffffff79a7 */ /* 0x008fe2000810042f */
[----:B--2---:R-:W-:Y:S11]  /*4740*/  LOP3.LUT P0, RZ, R6, 0x1, RZ, 0xc0, !PT ;  /* 0x0000000106ff7812 */ /* 0x004ff6000780c0ff */
[----:B------:R-:W-:Y:S02]  /*4750*/  @!UPT UIADD3 URZ, UPT, UPT, URZ, URZ, URZ ;  /* 0x000000fffffff290 */ /* 0x000fe4000fffe0ff */
[----:B------:R-:W-:Y:S01]  /*4760*/  VOTEU.ANY UP2, P0 ;  /* 0x0000000000ff7886 */ /* 0x000fe20000040100 */
[----:B------:R-:W-:Y:S11]  /*4770*/  PLOP3.LUT P0, PT, PT, PT, UP2, 0x80, 0x8 ;  /* 0x000000000008781c */ /* 0x000ff60003f0f028 */
[----:B------:R-:W-:Y:S02]  /*4780*/  @!UPT UIADD3 URZ, UPT, UPT, URZ, URZ, URZ ;  /* 0x000000fffffff290 */ /* 0x000fe4000fffe0ff */
[----:B-1----:R-:W-:Y:S02]  /*4790*/  @P0 MOV R2, R4 ;  /* 0x0000000400020202 */ /* 0x002fe40000000f00 */
[----:B------:R-:W-:Y:S02]  /*47a0*/  @P0 LOP3.LUT R0, R5, 0xffff, RZ, 0xc0, !PT ;  /* 0x0000ffff05000812 */ /* 0x000fe400078ec0ff */
[----:B------:R-:W-:Y:S02]  /*47b0*/  @P0 R2UR UR5, R2 ;  /* 0x00000000020502ca */ /* 0x000fe400000e0000 */
[----:B------:R-:W-:Y:S11]  /*47c0*/  @P0 R2UR UR4, R0 ;  /* 0x00000000000402ca */ /* 0x000ff600000e0000 */
[----:B------:R-:W-:Y:S02]  /*47d0*/  @UP2 UMOV UR16, UR5 ;  /* 0x0000000500102c82 */ /* 0x000fe40008000000 */
[----:B------:R-:W-:Y:S01]  /*47e0*/  @UP2 UMOV UR15, UR4 ;  /* 0x00000004000f2c82 */ /* 0x000fe20008000000 */
[----:B------:R-:W-:Y:S05]  /*47f0*/  BRA.U !UP0, `(.L_x_73) ;  /* 0x0000000108c07547 */ /* 0x000fea000b800000 */
[----:B------:R-:W-:Y:S02]  /*4800*/  UIMAD.WIDE.U32 UR8, UR15, UR31, URZ ;  /* 0x0000001f0f0872a5 */ /* 0x000fe4000f8e00ff */
[----:B------:R-:W-:Y:S02]  /*4810*/  UP2UR UR14, UPR, URZ, 0x4 ;  /* 0x00000004ff0e7883 */ /* 0x000fe40008000000 */
[----:B------:R-:W-:Y:S02]  /*4820*/  UISETP.NE.AND UP2, UPT, UR30, 0x1, UPT ;  /* 0x000000011e00788c */ /* 0x000fe4000bf45270 */
[----:B------:R-:W-:Y:S02]  /*4830*/  UIMAD.WIDE.U32 UR10, UR16, UR28, URZ ;  /* 0x0000001c100a72a5 */ /* 0x000fe4000f8e00ff */
[----:B------:R-:W-:Y:S02]  /*4840*/  USEL UR4, UR38, UR53, !UP2 ;  /* 0x0000003526047287 */ /* 0x000fe4000d000000 */
[----:B------:R-:W-:Y:S02]  /*4850*/  UISETP.NE.AND UP0, UPT, UR17, 0x1, UPT ;  /* 0x000000011100788c */ /* 0x000fe4000bf05270 */
[----:B------:R-:W-:Y:S02]  /*4860*/  UP2UR UR21, UPR, URZ, 0x2 ;  /* 0x00000002ff157883 */ /* 0x000fe40008000000 */
[----:B------:R-:W-:Y:S02]  /*4870*/  UISETP.NE.AND UP1, UPT, UR39, 0x1, UPT ;  /* 0x000000012700788c */ /* 0x000fe4000bf25270 */
[----:B------:R-:W-:Y:S02]  /*4880*/  UIMAD.WIDE.U32 UR12, UR4, UR18, URZ ;  /* 0x00000012040c72a5 */ /* 0x000fe4000f8e00ff */
[----:B------:R-:W-:Y:S01]  /*4890*/  USEL UR7, UR44, UR55, !UP0 ;  /* 0x000000372c077287 */ /* 0x000fe2000c000000 */
[----:B------:R-:W-:Y:S02]  /*48a0*/  UMOV UR5, UR9 ;  /* 0x0000000900057c82 */ /* 0x000fe40008000000 */
[----:B------:R-:W-:Y:S02]  /*48b0*/  USHF.R.U32.HI UR6, URZ, UR57, UR5 ;  /* 0x00000039ff067299 */ /* 0x000fe40008011605 */
[----:B------:R-:W-:Y:S02]  /*48c0*/  UIMAD.WIDE.U32 UR22, UR7, UR18, URZ ;  /* 0x00000012071672a5 */ /* 0x000fe4000f8e00ff */
[----:B------:R-:W-:Y:S02]  /*48d0*/  USEL UR6, UR15, UR6, !UP2 ;  /* 0x000000060f067287 */ /* 0x000fe4000d000000 */
[----:B------:R-:W-:Y:S01]  /*48e0*/  UISETP.NE.AND UP2, UPT, UR14, URZ, UPT ;  /* 0x000000ff0e00728c */ /* 0x000fe2000bf45270 */
[----:B------:R-:W-:Y:S01]  /*48f0*/  UMOV UR5, UR11 ;  /* 0x0000000b00057c82 */ /* 0x000fe20008000000 */
[----:B------:R-:W-:Y:S02]  /*4900*/  UIMAD.WIDE.U32 UR10, UR6, UR18, URZ ;  /* 0x00000012060a72a5 */ /* 0x000fe4000f8e00ff */
[----:B------:R-:W-:Y:S03]  /*4910*/  USHF.R.U32.HI UR8, URZ, UR29, UR5 ;  /* 0x0000001dff087299 */ /* 0x000fe60008011605 */
[----:B------:R-:W-:Y:S02]  /*4920*/  UMOV UR5, UR13 ;  /* 0x0000000d00057c82 */ /* 0x000fe40008000000 */
[----:B------:R-:W-:Y:S03]  /*4930*/  @UP1 USHF.R.U32.HI UR4, URZ, UR19, UR5 ;  /* 0x00000013ff041299 */ /* 0x000fe60008011605 */
[----:B------:R-:W-:Y:S01]  /*4940*/  UMOV UR5, UR23 ;  /* 0x0000001700057c82 */ /* 0x000fe20008000000 */
[----:B------:R-:W-:Y:S02]  /*4950*/  UIMAD UR4, UR39, UR4, URZ ;  /* 0x00000004270472a4 */ /* 0x000fe4000f8e02ff */
[----:B------:R-:W-:Y:S02]  /*4960*/  @UP1 USHF.R.U32.HI UR7, URZ, UR19, UR5 ;  /* 0x00000013ff071299 */ /* 0x000fe40008011605 */
[----:B------:R-:W-:Y:S02]  /*4970*/  USEL UR5, UR16, UR8, !UP0 ;  /* 0x0000000810057287 */ /* 0x000fe4000c000000 */
[----:B------:R-:W-:Y:S02]  /*4980*/  UIMAD UR8, UR39, UR7, URZ ;  /* 0x00000007270872a4 */ /* 0x000fe4000f8e02ff */
[----:B------:R-:W-:Y:S03]  /*4990*/  UISETP.GE.AND UP0, UPT, UR6, UR4, UPT ;  /* 0x000000040600728c */ /* 0x000fe6000bf06270 */
[----:B------:R-:W-:Y:S01]  /*49a0*/  UMOV UR4, UR11 ;  /* 0x0000000b00047c82 */ /* 0x000fe20008000000 */
[----:B------:R-:W-:Y:S02]  /*49b0*/  UISETP.GE.OR UP0, UPT, UR5, UR8, UP0 ;  /* 0x000000080500728c */ /* 0x000fe40008706670 */
[----:B------:R-:W-:Y:S02]  /*49c0*/  USHF.R.U32.HI UR4, URZ, UR19, UR4 ;  /* 0x00000013ff047299 */ /* 0x000fe40008011604 */
[----:B------:R-:W-:Y:S02]  /*49d0*/  UIMAD.WIDE.U32 UR8, UR5, UR18, URZ ;  /* 0x00000012050872a5 */ /* 0x000fe4000f8e00ff */
[----:B------:R-:W-:Y:S04]  /*49e0*/  USEL UR10, UR6, UR4, !UP1 ;  /* 0x00000004060a7287 */ /* 0x000fe8000c800000 */
[----:B------:R-:W-:Y:S01]  /*49f0*/  UIADD3 UR11, UPT, UPT, -UR10, URZ, URZ ;  /* 0x000000ff0a0b7290 */ /* 0x000fe2000fffe1ff */
[----:B------:R-:W-:Y:S02]  /*4a00*/  @!UP0 UMOV UR4, UR9 ;  /* 0x0000000900048c82 */ /* 0x000fe40008000000 */
[----:B------:R-:W-:Y:S02]  /*4a10*/  @!UP0 USHF.R.U32.HI UR4, URZ, UR19, UR4 ;  /* 0x00000013ff048299 */ /* 0x000fe40008011604 */
[----:B------:R-:W-:Y:S02]  /*4a20*/  UIMAD UR8, UR39, UR11, UR6 ;  /* 0x0000000b270872a4 */ /* 0x000fe4000f8e0206 */
[----:B------:R-:W-:Y:S02]  /*4a30*/  @!UP0 USEL UR4, UR5, UR4, !UP1 ;  /* 0x0000000405048287 */ /* 0x000fe4000c800000 */
[----:B------:R-:W-:Y:S02]  /*4a40*/  UISETP.NE.AND UP1, UPT, UR21, URZ, UPT ;  /* 0x000000ff1500728c */ /* 0x000fe4000bf25270 */
[----:B------:R-:W-:Y:S02]  /*4a50*/  @!UP0 UIMAD UR8, UR7, UR8, UR4 ;  /* 0x00000008070882a4 */ /* 0x000fe4000f8e0204 */
[----:B------:R-:W-:Y:S02]  /*4a60*/  @!UP0 UIADD3 UR9, UPT, UPT, UR10, -UR4, URZ ;  /* 0x800000040a098290 */ /* 0x000fe4000fffe0ff */
[----:B------:R-:W-:Y:S02]  /*4a70*/  UIADD3 UR4, UPT, UPT, -UR5, URZ, URZ ;  /* 0x000000ff05047290 */ /* 0x000fe4000fffe1ff */
[----:B------:R-:W-:Y:S02]  /*4a80*/  UIADD3 UR7, UPT, UPT, -UR6, URZ, URZ ;  /* 0x000000ff06077290 */ /* 0x000fe4000fffe1ff */
[----:B------:R-:W-:Y:S02]  /*4a90*/  @!UP0 UIMAD UR6, UR9, UR39, UR5 ;  /* 0x00000027090682a4 */ /* 0x000fe4000f8e0205 */
[----:B------:R-:W-:Y:S02]  /*4aa0*/  UIMAD UR16, UR17, UR4, UR16 ;  /* 0x00000004111072a4 */ /* 0x000fe4000f8e0210 */
[----:B------:R-:W-:Y:S01]  /*4ab0*/  UIMAD UR15, UR30, UR7, UR15 ;  /* 0x000000071e0f72a4 */ /* 0x000fe2000f8e020f */
[----:B------:R-:W-:Y:S02]  /*4ac0*/  @!UP0 UMOV UR5, UR8 ;  /* 0x0000000800058c82 */ /* 0x000fe40008000000 */
[----:B------:R-:W-:Y:S02]  /*4ad0*/  UIMAD UR16, UR5, UR17, UR16 ;  /* 0x00000011051072a4 */ /* 0x000fe4000f8e0210 */
[----:B------:R-:W-:Y:S11]  /*4ae0*/  UIMAD UR15, UR6, UR30, UR15 ;  /* 0x0000001e060f72a4 */ /* 0x000ff6000f8e020f */
[----:B------:R-:W-:Y:S01]  /*4af0*/  @!UPT UIADD3 URZ, UPT, UPT, URZ, URZ, URZ ;  /* 0x000000fffffff290 */ /* 0x000fe2000fffe0ff */
.L_x_73:
[----:B------:R-:W1:Y:S01]  /*4b00*/  @!UP3 LDCU.128 UR8, c[0x0][0xc10] ;  /* 0x00018200ff08b7ac */ /* 0x000e620008000c00 */
[----:B------:R-:W-:Y:S02]  /*4b10*/  ISETP.NE.U32.AND P1, PT, RZ, UR26, PT ;  /* 0x0000001aff007c0c */ /* 0x000fe4000bf25070 */
[----:B------:R-:W-:Y:S02]  /*4b20*/  SHF.L.U32 R8, R10, 0x1f, RZ ;  /* 0x0000001f0a087819 */ /* 0x000fe400000006ff */
[----:B------:R-:W-:Y:S01]  /*4b30*/  ISETP.NE.AND.EX P1, PT, RZ, UR27, PT, P1 ;  /* 0x0000001bff007c0c */ /* 0x000fe2000bf25310 */
[----:B------:R-:W2:Y:S01]  /*4b40*/  @!UP3 LDCU UR5, c[0x0][0xc0c] ;  /* 0x00018180ff05b7ac */ /* 0x000ea20008000800 */
[----:B-1----:R-:W-:Y:S07]  /*4b50*/  UIMAD.WIDE.U32 UR6, UR16, UR8, URZ ;  /* 0x00000008100672a5 */ /* 0x002fee000f8e00ff */
[----:B------:R-:W-:Y:S01]  /*4b60*/  @!UP3 UMOV UR4, UR7 ;  /* 0x000000070004bc82 */ /* 0x000fe20008000000 */
[----:B--2---:R-:W-:Y:S02]  /*4b70*/  @!UP3 UISETP.NE.AND UP0, UPT, UR5, 0x1, UPT ;  /* 0x000000010500b88c */ /* 0x004fe4000bf05270 */
[----:B------:R-:W-:Y:S02]  /*4b80*/  @!UP3 USHF.R.U32.HI UR4, URZ, UR9, UR4 ;  /* 0x00000009ff04b299 */ /* 0x000fe40008011604 */
[----:B------:R-:W-:Y:S02]  /*4b90*/  UIMAD.WIDE.U32 UR6, UR15, UR11, URZ ;  /* 0x0000000b0f0672a5 */ /* 0x000fe4000f8e00ff */
[----:B------:R-:W-:Y:S02]  /*4ba0*/  @!UP3 USEL UR8, UR16, UR4, !UP0 ;  /* 0x000000041008b287 */ /* 0x000fe4000c000000 */
[----:B------:R-:W-:Y:S03]  /*4bb0*/  @!UP3 UISETP.NE.AND UP0, UPT, UR10, 0x1, UPT ;  /* 0x000000010a00b88c */ /* 0x000fe6000bf05270 */
[----:B------:R-:W-:Y:S01]  /*4bc0*/  @!UP3 UMOV UR6, UR7 ;  /* 0x000000070006bc82 */ /* 0x000fe20008000000 */
[----:B------:R-:W-:Y:S01]  /*4bd0*/  USHF.L.U32 UR7, UR24, 0x7, URZ ;  /* 0x0000000718077899 */ /* 0x000fe200080006ff */
[----:B------:R-:W1:Y:S02]  /*4be0*/  @!UP3 LDCU UR4, c[0x0][0xc20] ;  /* 0x00018400ff04b7ac */ /* 0x000e640008000800 */
[----:B-1----:R-:W-:Y:S04]  /*4bf0*/  @!UP3 USHF.R.U32.HI UR6, URZ, UR4, UR6 ;  /* 0x00000004ff06b299 */ /* 0x002fe80008011606 */
[----:B------:R-:W-:Y:S04]  /*4c00*/  @!UP3 USEL UR6, UR15, UR6, !UP0 ;  /* 0x000000060f06b287 */ /* 0x000fe8000c000000 */
[----:B------:R-:W-:Y:S02]  /*4c10*/  @!UP3 UIADD3 UR4, UPT, UPT, -UR8, UR6, URZ ;  /* 0x000000060804b290 */ /* 0x000fe4000fffe1ff */
[----:B------:R-:W-:Y:S02]  /*4c20*/  @!UP3 UIADD3 UR6, UPT, UPT, UR8, -UR6, URZ ;  /* 0x800000060806b290 */ /* 0x000fe4000fffe0ff */
[----:B------:R-:W-:Y:S02]  /*4c30*/  @!UP3 UIMAD UR16, UR4, UR5, UR16 ;  /* 0x000000050410b2a4 */ /* 0x000fe4000f8e0210 */
[----:B------:R-:W-:Y:S01]  /*4c40*/  @!UP3 UIMAD UR15, UR6, UR10, UR15 ;  /* 0x0000000a060fb2a4 */ /* 0x000fe2000f8e020f */
[----:B------:R-:W-:Y:S11]  /*4c50*/  BRA.U UP4, `(.L_x_74) ;  /* 0x0000000104107547 */ /* 0x000ff6000b800000 */
[----:B------:R-:W-:Y:S04]  /*4c60*/  MOV R2, UR56 ;  /* 0x0000003800027c02 */ /* 0x000fe80008000f00 */
[----:B------:R-:W-:Y:S04]  /*4c70*/  SHF.L.U32 R2, R2, 0x1f, RZ ;  /* 0x0000001f02027819 */ /* 0x000fe800000006ff */
[----:B------:R-:W1:Y:S02]  /*4c80*/  SYNCS.PHASECHK.TRANS64.TRYWAIT P2, [UR20+0xc8], R2 ;  /* 0x0000c802ff0075a7 */ /* 0x000e640008041114 */
[----:B-1----:R-:W-:Y:S05]  /*4c90*/  @!P2 BRA `(.L_x_75) ;  /* 0x000000480058a947 */ /* 0x002fea0003800000 */
.L_x_74:
[----:B------:R-:W-:Y:S05]  /*4ca0*/  BRA.U !UP6, `(.L_x_76) ;  /* 0x000000010e387547 */ /* 0x000fea000b800000 */
[----:B------:R-:W-:Y:S01]  /*4cb0*/  UPLOP3.LUT UP1, UPT, UPT, UPT, UP5, 0x80, 0x8 ;  /* 0x000000000008789c */ /* 0x000fe20003f2f050 */
[----:B-1----:R-:W-:Y:S01]  /*4cc0*/  HFMA2 R0, -RZ, RZ, 0, 5.9604644775390625e-08 ;  /* 0x00000001ff007431 */ /* 0x002fe200000001ff */
[----:B------:R-:W1:Y:S01]  /*4cd0*/  LDCU.64 UR8, c[0x0][0x358] ;  /* 0x00006b00ff0877ac */ /* 0x000e620008000a00 */
[----:B------:R-:W-:Y:S03]  /*4ce0*/  IMAD.MOV.U32 R51, RZ, RZ, 0x1 ;  /* 0x00000001ff337424 */ /* 0x000fe600078e00ff */
[----:B------:R-:W-:Y:S05]  /*4cf0*/  PLOP3.LUT P2, PT, PT, PT, UP1, 0x80, 0x8 ;  /* 0x000000000008781c */ /* 0x000fea0003f4f018 */
[----:B------:R-:W2:Y:S01]  /*4d00*/  @UP1 LDCU.64 UR4, c[0x0][0x988] ;  /* 0x00013100ff0417ac */ /* 0x000ea20008000a00 */
[----:B------:R-:W-:Y:S07]  /*4d10*/  @UP1 UIMAD UR6, UR54, UR26, URZ ;  /* 0x0000001a360612a4 */ /* 0x000fee000f8e02ff */
[----:B------:R-:W-:Y:S01]  /*4d20*/  @!P2 PRMT R51, R0, 0x7610, R51 ;  /* 0x000076100033a816 */ /* 0x000fe20000000033 */
[----:B--2---:R-:W-:Y:S06]  /*4d30*/  @UP1 UIMAD.WIDE UR4, UR6, 0x4, UR4 ;  /* 0x00000004060418a5 */ /* 0x004fec000f8e0204 */
[----:B------:R-:W-:Y:S01]  /*4d40*/  IMAD.U32 R14, RZ, RZ, UR4 ;  /* 0x00000004ff0e7e24 */ /* 0x000fe2000f8e00ff */
[----:B------:R-:W-:Y:S04]  /*4d50*/  MOV R15, UR5 ;  /* 0x00000005000f7c02 */ /* 0x000fe80008000f00 */
[----:B------:R-:W2:Y:S01]  /*4d60*/  @!UP1 LDCU UR4, c[0x0][0x980] ;  /* 0x00013000ff0497ac */ /* 0x000ea20008000800 */
[----:B-1---5:R3:W5:Y:S02]  /*4d70*/  @P2 LDG.E R27, desc[UR8][R14.64] ;  /* 0x000000080e1b2981 */ /* 0x022764000c1e1900 */
[----:B--23--:R-:W-:Y:S07]  /*4d80*/  @!P2 IMAD.U32 R27, RZ, RZ, UR4 ;  /* 0x00000004ff1bae24 */ /* 0x00cfee000f8e00ff */
.L_x_76:
[----:B-----5:R-:W-:Y:S01]  /*4d90*/  @!P1 FSETP.EQ.AND P3, PT, R27, RZ, PT ;  /* 0x000000ff1b00920b */ /* 0x020fe20003f62000 */
[----:B------:R-:W-:Y:S01]  /*4da0*/  @!UPT UIADD3 URZ, UPT, UPT, URZ, URZ, URZ ;  /* 0x000000fffffff290 */ /* 0x000fe2000fffe0ff */
[----:B------:R-:W-:Y:S11]  /*4db0*/  @!P1 BRA `(.L_x_77) ;  /* 0x0000000000149947 */ /* 0x000ff60003800000 */
[----:B------:R-:W-:Y:S02]  /*4dc0*/  LOP3.LUT P1, RZ, R51, 0xff, RZ, 0xc0, !PT ;  /* 0x000000ff33ff7812 */ /* 0x000fe4000782c0ff */
[----:B------:R-:W-:Y:S04]  /*4dd0*/  PLOP3.LUT P3, PT, PT, PT, UP1, 0x80, 0x8 ;  /* 0x000000000008781c */ /* 0x000fe80003f6f018 */
[----:B------:R-:W-:Y:S07]  /*4de0*/  PLOP3.LUT P3, PT, P3, PT, PT, 0x8, 0x80 ;  /* 0x000000000080781c */ /* 0x000fee0001f6e170 */
[----:B------:R-:W-:Y:S11]  /*4df0*/  @P1 FSETP.EQ.AND P3, PT, R27, RZ, PT ;  /* 0x000000ff1b00120b */ /* 0x000ff60003f62000 */
[----:B------:R-:W-:Y:S02]  /*4e00*/  @!UPT UIADD3 URZ, UPT, UPT, URZ, URZ, URZ ;  /* 0x000000fffffff290 */ /* 0x000fe4000fffe0ff */
.L_x_77:
[----:B------:R-:W-:Y:S01]  /*4e10*/  USHF.L.U32 UR11, UR51, 0x6, URZ ;  /* 0x00000006330b7899 */ /* 0x000fe200080006ff */
[----:B------:R-:W2:Y:S01]  /*4e20*/  SYNCS.PHASECHK.TRANS64.TRYWAIT P1, [UR20+0xa0], R8 ;  /* 0x0000a008ff0075a7 */ /* 0x000ea20008021114 */
[----:B------:R-:W-:Y:S02]  /*4e30*/  UISETP.NE.AND UP0, UPT, UR32, 0x1, UPT ;  /* 0x000000012000788c */ /* 0x000fe4000bf05270 */
[----:B------:R-:W-:Y:S01]  /*4e40*/  UIMAD.WIDE.U32 UR4, UR11, UR33, URZ ;  /* 0x000000210b0472a5 */ /* 0x000fe2000f8e00ff */
[----:B------:R-:W-:Y:S04]  /*4e50*/  ELECT P2, URZ, PT ;  /* 0x0000000000ff782f */ /* 0x000fe80003840000 */
[----:B------:R-:W-:Y:S02]  /*4e60*/  PLOP3.LUT P2, PT, P3, P2, PT, 0xf2, 0x2f ;  /* 0x00000000002f781c */ /* 0x000fe40001f45e72 */
[----:B------:R-:W-:Y:S02]  /*4e70*/  UMOV UR4, UR5 ;  /* 0x0000000500047c82 */ /* 0x000fe40008000000 */
[----:B------:R-:W-:Y:S04]  /*4e80*/  USHF.R.U32.HI UR4, URZ, UR34, UR4 ;  /* 0x00000022ff047299 */ /* 0x000fe80008011604 */
[----:B------:R-:W-:Y:S02]  /*4e90*/  USEL UR12, UR11, UR4, !UP0 ;  /* 0x000000040b0c7287 */ /* 0x000fe4000c000000 */
[----:B------:R-:W-:Y:S02]  /*4ea0*/  UISETP.NE.AND UP0, UPT, UR35, 0x1, UPT ;  /* 0x000000012300788c */ /* 0x000fe4000bf05270 */
[----:B------:R-:W-:Y:S02]  /*4eb0*/  UIMAD.WIDE.U32 UR4, UR12, UR40, URZ ;  /* 0x000000280c0472a5 */ /* 0x000fe4000f8e00ff */
[----:B------:R-:W-:Y:S01]  /*4ec0*/  UIADD3 UR6, UPT, UPT, -UR12, URZ, URZ ;  /* 0x000000ff0c067290 */ /* 0x000fe2000fffe1ff */
[----:B-1----:R-:W-:Y:S03]  /*4ed0*/  @!P2 IMAD.MOV.U32 R0, RZ, 0x20, RZ ;  /* 0x00000020ff00a824 */ /* 0x002fe600078e00ff */
[----:B------:R-:W-:Y:S01]  /*4ee0*/  UIMAD UR11, UR32, UR6, UR11 ;  /* 0x00000006200b72a4 */ /* 0x000fe2000f8e020b */
[----:B------:R-:W-:Y:S01]  /*4ef0*/  @!P2 IMAD.MOV.U32 R0, RZ, 0x400, R0 ;  /* 0x00000400ff00a824 */ /* 0x000fe200078e0000 */
[----:B------:R-:W-:Y:S02]  /*4f00*/  UMOV UR4, UR5 ;  /* 0x0000000500047c82 */ /* 0x000fe40008000000 */
[----:B------:R-:W-:Y:S04]  /*4f10*/  USHF.R.U32.HI UR4, URZ, UR41, UR4 ;  /* 0x00000029ff047299 */ /* 0x000fe80008011604 */
[----:B------:R-:W-:Y:S02]  /*4f20*/  USEL UR13, UR12, UR4, !UP0 ;  /* 0x000000040c0d7287 */ /* 0x000fe4000c000000 */
[----:B------:R-:W-:Y:S02]  /*4f30*/  UISETP.NE.AND UP0, UPT, UR42, 0x1, UPT ;  /* 0x000000012a00788c */ /* 0x000fe4000bf05270 */
[----:B------:R-:W-:Y:S07]  /*4f40*/  UIMAD.WIDE.U32 UR4, UR13, UR43, URZ ;  /* 0x0000002b0d0472a5 */ /* 0x000fee000f8e00ff */
[----:B------:R-:W-:Y:S02]  /*4f50*/  UMOV UR4, UR5 ;  /* 0x0000000500047c82 */ /* 0x000fe40008000000 */
[----:B------:R-:W-:Y:S04]  /*4f60*/  USHF.R.U32.HI UR4, URZ, UR58, UR4 ;  /* 0x0000003aff047299 */ /* 0x000fe80008011604 */
[----:B------:R-:W-:Y:S02]  /*4f70*/  USEL UR14, UR13, UR4, !UP0 ;  /* 0x000000040d0e7287 */ /* 0x000fe4000c000000 */
[----:B------:R-:W-:Y:S02]  /*4f80*/  UIADD3 UR4, UPT, UPT, -UR13, URZ, URZ ;  /* 0x000000ff0d047290 */ /* 0x000fe4000fffe1ff */
[----:B------:R-:W-:Y:S02]  /*4f90*/  UIADD3 UR5, UPT, UPT, -UR14, URZ, URZ ;  /* 0x000000ff0e057290 */ /* 0x000fe4000fffe1ff */
[----:B------:R-:W-:Y:S02]  /*4fa0*/  UIMAD UR12, UR35, UR4, UR12 ;  /* 0x00000004230c72a4 */ /* 0x000fe4000f8e020c */
[----:B------:R-:W-:Y:S01]  /*4fb0*/  UIMAD UR13, UR42, UR5, UR13 ;  /* 0x000000052a0d72a4 */ /* 0x000fe2000f8e020d */
[----:B--2---:R-:W-:Y:S11]  /*4fc0*/  @!P1 BRA `(.L_x_78) ;  /* 0x0000004400a49947 */ /* 0x004ff60003800000 */
.L_x_170:
[----:B------:R-:W-:Y:S01]  /*4fd0*/  @!P2 R2UR UR4, R0 ;  /* 0x000000000004a2ca */ /* 0x000fe200000e0000 */
[----:B------:R-:W-:Y:S01]  /*4fe0*/  VOTEU.ALL UP0, P2 ;  /* 0x0000000000ff7886 */ /* 0x000fe20001000000 */
[----:B-1----:R-:W-:Y:S04]  /*4ff0*/  @!P2 IADD3 R2, P1, PT, R12, 0x680, RZ ;  /* 0x000006800c02a810 */ /* 0x002fe80007f3e0ff */
[----:B------:R-:W-:Y:S01]  /*5000*/  @!P2 R2UR UR5, R2 ;  /* 0x000000000205a2ca */ /* 0x000fe200000e0000 */
[----:B------:R-:W-:Y:S01]  /*5010*/  @!P2 IMAD.X R0, RZ, RZ, R13, P1 ;  /* 0x000000ffff00a224 */ /* 0x000fe200008e060d */
[----:B------:R-:W-:Y:S05]  /*5020*/  @!UP0 UIADD3 UR8, UPT, UPT, UR20, 0x200, URZ ;  /* 0x0000020014088890 */ /* 0x000fea000fffe0ff */
[----:B------:R-:W-:Y:S01]  /*5030*/  @!UP0 UPRMT UR6, UR4, 0x5410, URZ ;  /* 0x0000541004068896 */ /* 0x000fe200080000ff */
[----:B------:R-:W-:Y:S01]  /*5040*/  @!P2 R2UR UR4, R0 ;  /* 0x000000000004a2ca */ /* 0x000fe200000e0000 */
[----:B------:R-:W-:Y:S01]  /*5050*/  VOTEU.ALL UP0, P2 ;  /* 0x0000000000ff7886 */ /* 0x000fe20001000000 */
[----:B------:R-:W-:Y:S03]  /*5060*/  @!P2 IMAD.MOV.U32 R0, RZ, RZ, 0x1000 ;  /* 0x00001000ff00a424 */ /* 0x000fe600078e00ff */
[----:B------:R-:W-:Y:S01]  /*5070*/  IMAD.U32 R14, RZ, RZ, UR5 ;  /* 0x00000005ff0e7e24 */ /* 0x000fe2000f8e00ff */
[----:B------:R-:W-:Y:S01]  /*5080*/  @!UP0 UMOV UR9, UR37 ;  /* 0x0000002500098c82 */ /* 0x000fe20008000000 */
[----:B------:R-:W-:Y:S06]  /*5090*/  @!UP0 UMOV UR10, UR7 ;  /* 0x00000007000a8c82 */ /* 0x000fec0008000000 */
[----:B------:R-:W-:Y:S01]  /*50a0*/  IMAD.U32 R15, RZ, RZ, UR4 ;  /* 0x00000004ff0f7e24 */ /* 0x000fe2000f8e00ff */
[----:B------:R-:W-:Y:S04]  /*50b0*/  @!P2 R2UR UR4, R14 ;  /* 0x000000000e04a2ca */ /* 0x000fe800000e0000 */
[----:B------:R-:W-:Y:S11]  /*50c0*/  @!P2 R2UR UR5, R15 ;  /* 0x000000000f05a2ca */ /* 0x000ff600000e0000 */
[----:B------:R-:W-:Y:S02]  /*50d0*/  @!UPT UIADD3 URZ, UPT, UPT, URZ, URZ, URZ ;  /* 0x000000fffffff290 */ /* 0x000fe4000fffe0ff */
[----:B------:R1:W-:Y:S01]  /*50e0*/  @!UP0 UTMALDG.5D.IM2COL [UR8], [UR4], UR6 ;  /* 0x00000008040083b4 */ /* 0x0003e20008060006 */
[----:B------:R2:W-:Y:S01]  /*50f0*/  @!P2 SYNCS.ARRIVE.TRANS64.RED.A0TR RZ, [UR20+0x80], R0 ;  /* 0x00008000ffffa9a7 */ /* 0x0005e20008300414 */
[----:B------:R-:W-:Y:S01]  /*5100*/  SYNCS.ARRIVE.TRANS64.RED.A1T0 RZ, [UR52], RZ ;  /* 0x000000ffffff79a7 */ /* 0x000fe20008100434 */
[----:B--2---:R-:W-:Y:S01]  /*5110*/  @!P2 IMAD.MOV.U32 R0, RZ, 0x20, RZ ;  /* 0x00000020ff00a824 */ /* 0x004fe200078e00ff */
[----:B------:R-:W2:Y:S03]  /*5120*/  SYNCS.PHASECHK.TRANS64.TRYWAIT P1, [UR20+0xa8], R8 ;  /* 0x0000a808ff0075a7 */ /* 0x000ea60008021114 */
[----:B------:R-:W-:Y:S01]  /*5130*/  @!P2 IMAD.MOV.U32 R0, RZ, 0x400, R0 ;  /* 0x00000400ff00a824 */ /* 0x000fe200078e0000 */
[----:B-12---:R-:W-:Y:S06]  /*5140*/  @!P1 BRA `(.L_x_79) ;  /* 0x00000044005c9947 */ /* 0x006fec0003800000 */
.L_x_172:
[----:B------:R-:W-:Y:S01]  /*5150*/  @!P2 R2UR UR4, R0 ;  /* 0x000000000004a2ca */ /* 0x000fe200000e0000 */
[----:B------:R-:W-:Y:S01]  /*5160*/  VOTEU.ALL UP0, P2 ;  /* 0x0000000000ff7886 */ /* 0x000fe20001000000 */
[----:B-1----:R-:W-:Y:S04]  /*5170*/  @!P2 IADD3 R2, P1, PT, R12, 0x680, RZ ;  /* 0x000006800c02a810 */ /* 0x002fe80007f3e0ff */
[----:B------:R-:W-:Y:S01]  /*5180*/  @!P2 R2UR UR5, R2 ;  /* 0x000000000205a2ca */ /* 0x000fe200000e0000 */
[----:B------:R-:W-:Y:S01]  /*5190*/  @!P2 IMAD.X R0, RZ, RZ, R13, P1 ;  /* 0x000000ffff00a224 */ /* 0x000fe200008e060d */
[----:B------:R-:W-:Y:S02]  /*51a0*/  @!UP0 UIADD3 UR10, UPT, UPT, UR7, 0x20, URZ ;  /* 0x00000020070a8890 */ /* 0x000fe4000fffe0ff */
[----:B------:R-:W-:Y:S03]  /*51b0*/  @!UP0 UIADD3 UR8, UPT, UPT, UR20, 0x1200, URZ ;  /* 0x0000120014088890 */ /* 0x000fe6000fffe0ff */
[----:B------:R-:W-:Y:S01]  /*51c0*/  @!UP0 UPRMT UR6, UR4, 0x5410, URZ ;  /* 0x0000541004068896 */ /* 0x000fe200080000ff */
[----:B------:R-:W-:Y:S01]  /*51d0*/  @!P2 R2UR UR4, R0 ;  /* 0x000000000004a2ca */ /* 0x000fe200000e0000 */
[----:B------:R-:W-:Y:S01]  /*51e0*/  VOTEU.ALL UP0, P2 ;  /* 0x0000000000ff7886 */ /* 0x000fe20001000000 */
[----:B------:R-:W-:Y:S03]  /*51f0*/  @!P2 IMAD.MOV.U32 R0, RZ, RZ, 0x1000 ;  /* 0x00001000ff00a424 */ /* 0x000fe600078e00ff */
[----:B------:R-:W-:Y:S01]  /*5200*/  IMAD.U32 R14, RZ, RZ, UR5 ;  /* 0x00000005ff0e7e24 */ /* 0x000fe2000f8e00ff */
[----:B------:R-:W-:Y:S07]  /*5210*/  @!UP0 UMOV UR9, UR36 ;  /* 0x0000002400098c82 */ /* 0x000fee0008000000 */
        /* <DEDUP_REMOVED lines=11> */
.L_x_174:
[----:B------:R-:W-:Y:S01]  /*52d0*/  @!P2 R2UR UR4, R0 ;  /* 0x000000000004a2ca */ /* 0x000fe200000e0000 */
[----:B------:R-:W-:Y:S01]  /*52e0*/  VOTEU.ALL UP0, P2 ;  /* 0x0000000000ff7886 */ /* 0x000fe20001000000 */
[----:B-1----:R-:W-:Y:S02]  /*52f0*/  @!P2 IADD3 R2, P1, PT, R12, 0x680, RZ ;  /* 0x000006800c02a810 */ /* 0x002fe40007f3e0ff */
[----:B------:R-:W-:Y:S02]  /*5300*/  @P0 SHF.R.U32.HI R4, RZ, 0x10, R5 ;  /* 0x00000010ff040819 */ /* 0x000fe40000011605 */
[----:B------:R-:W-:Y:S01]  /*5310*/  @!P2 R2UR UR5, R2 ;  /* 0x000000000205a2ca */ /* 0x000fe200000e0000 */
[----:B------:R-:W-:Y:S01]  /*5320*/  @!P2 IMAD.X R0, RZ, RZ, R13, P1 ;  /* 0x000000ffff00a224 */ /* 0x000fe200008e060d */
[----:B------:R-:W-:Y:S01]  /*5330*/  @!UP0 UIADD3 UR10, UPT, UPT, UR7, 0x40, URZ ;  /* 0x00000040070a8890 */ /* 0x000fe2000fffe0ff */
[----:B------:R-:W-:Y:S01]  /*5340*/  @P0 R2UR UR54, R4 ;  /* 0x00000000043602ca */ /* 0x000fe200000e0000 */
        /* <DEDUP_REMOVED lines=14> */
[----:B------:R-:W2:Y:S02]  /*5430*/  SYNCS.PHASECHK.TRANS64.TRYWAIT P1, [UR20+0xb8], R8 ;  /* 0x0000b808ff0075a7 */ /* 0x000ea40008021114 */
[----:B-12---:R-:W-:Y:S05]  /*5440*/  @!P1 BRA `(.L_x_81) ;  /* 0x0000004000cc9947 */ /* 0x006fea0003800000 */
.L_x_176:
[----:B-1----:R-:W-:Y:S01]  /*5450*/  @!P2 IMAD.MOV.U32 R0, RZ, 0x20, RZ ;  /* 0x00000020ff00a824 */ /* 0x002fe200078e00ff */
[----:B------:R-:W-:Y:S01]  /*5460*/  @!P2 IADD3 R2, P0, PT, R12, 0x680, RZ ;  /* 0x000006800c02a810 */ /* 0x000fe20007f1e0ff */
[----:B------:R-:W-:Y:S01]  /*5470*/  VOTEU.ALL UP0, P2 ;  /* 0x0000000000ff7886 */ /* 0x000fe20001000000 */
[----:B------:R-:W-:Y:S01]  /*5480*/  LOP3.LUT R10, R10, 0x1, RZ, 0x3c, !PT ;  /* 0x000000010a0a7812 */ /* 0x000fe200078e3cff */
[----:B------:R-:W-:Y:S01]  /*5490*/  @!P2 IMAD.MOV.U32 R0, RZ, 0x400, R0 ;  /* 0x00000400ff00a824 */ /* 0x000fe200078e0000 */
[----:B------:R-:W-:Y:S01]  /*54a0*/  @!P2 R2UR UR5, R2 ;  /* 0x000000000205a2ca */ /* 0x000fe200000e0000 */
[----:B------:R-:W-:Y:S01]  /*54b0*/  UIADD3 UR24, UPT, UPT, UR15, UR46, URZ ;  /* 0x0000002e0f187290 */ /* 0x000fe2000fffe0ff */
[----:B------:R-:W-:Y:S01]  /*54c0*/  LOP3.LUT R9, R9, 0x1, RZ, 0x3c, !PT ;  /* 0x0000000109097812 */ /* 0x000fe200078e3cff */
[----:B------:R-:W-:Y:S01]  /*54d0*/  @!UP0 UIADD3 UR8, UPT, UPT, UR20, 0x3200, URZ ;  /* 0x0000320014088890 */ /* 0x000fe2000fffe0ff */
[----:B------:R-:W-:Y:S01]  /*54e0*/  @!P2 R2UR UR4, R0 ;  /* 0x000000000004a2ca */ /* 0x000fe200000e0000 */
[----:B------:R-:W-:Y:S01]  /*54f0*/  @!P2 IMAD.X R0, RZ, RZ, R13, P0 ;  /* 0x000000ffff00a224 */ /* 0x000fe200000e060d */
[----:B------:R-:W-:Y:S02]  /*5500*/  @!UP0 UIADD3 UR10, UPT, UPT, UR7, 0x60, URZ ;  /* 0x00000060070a8890 */ /* 0x000fe4000fffe0ff */
[----:B------:R-:W-:Y:S02]  /*5510*/  @!UP0 UIADD3 UR9, UPT, UPT, UR20, 0x98, URZ ;  /* 0x0000009814098890 */ /* 0x000fe4000fffe0ff */
[----:B------:R-:W-:Y:S02]  /*5520*/  UIADD3 UR51, UPT, UPT, UR16, UR45, URZ ;  /* 0x0000002d10337290 */ /* 0x000fe4000fffe0ff */
[----:B------:R-:W-:Y:S01]  /*5530*/  UPLOP3.LUT UP4, UPT, UPT, UPT, UPT, 0x80, 0x8 ;  /* 0x000000000008789c */ /* 0x000fe20003f8f070 */
[----:B------:R-:W-:Y:S04]  /*5540*/  IMAD.U32 R4, RZ, RZ, UR5 ;  /* 0x00000005ff047e24 */ /* 0x000fe8000f8e00ff */
[----:B------:R-:W-:Y:S01]  /*5550*/  @!UP0 UPRMT UR6, UR4, 0x5410, URZ ;  /* 0x0000541004068896 */ /* 0x000fe200080000ff */
[----:B------:R-:W-:Y:S01]  /*5560*/  @!P2 R2UR UR4, R0 ;  /* 0x000000000004a2ca */ /* 0x000fe200000e0000 */
[----:B------:R-:W-:Y:S11]  /*5570*/  VOTEU.ALL UP0, P2 ;  /* 0x0000000000ff7886 */ /* 0x000ff60001000000 */
[----:B------:R-:W-:Y:S01]  /*5580*/  @!UPT UIADD3 URZ, UPT, UPT, URZ, URZ, URZ ;  /* 0x000000fffffff290 */ /* 0x000fe2000fffe0ff */
[----:B------:R-:W-:Y:S01]  /*5590*/  IMAD.U32 R5, RZ, RZ, UR4 ;  /* 0x00000004ff057e24 */ /* 0x000fe2000f8e00ff */
[----:B------:R-:W-:Y:S04]  /*55a0*/  @!P2 R2UR UR4, R4 ;  /* 0x000000000404a2ca */ /* 0x000fe800000e0000 */
[----:B------:R-:W-:Y:S11]  /*55b0*/  @!P2 R2UR UR5, R5 ;  /* 0x000000000505a2ca */ /* 0x000ff600000e0000 */
[----:B------:R-:W-:Y:S02]  /*55c0*/  @!UPT UIADD3 URZ, UPT, UPT, URZ, URZ, URZ ;  /* 0x000000fffffff290 */ /* 0x000fe4000fffe0ff */
[----:B------:R1:W-:Y:S01]  /*55d0*/  @!UP0 UTMALDG.5D.IM2COL [UR8], [UR4], UR6 ;  /* 0x00000008040083b4 */ /* 0x0003e20008060006 */
[----:B------:R1:W-:Y:S01]  /*55e0*/  @!P2 SYNCS.ARRIVE.TRANS64.RED.A0TR RZ, [UR20+0x98], R3 ;  /* 0x00009803ffffa9a7 */ /* 0x0003e20008300414 */
[----:B------:R-:W-:Y:S01]  /*55f0*/  SYNCS.ARRIVE.TRANS64.RED.A1T0 RZ, [UR48], RZ ;  /* 0x000000ffffff79a7 */ /* 0x000fe20008100430 */
[----:B------:R-:W-:Y:S05]  /*5600*/  BRA.U UP2, `(.L_x_82) ;  /* 0xfffffff1021c7547 */ /* 0x000fea000b83ffff */
[----:B------:R-:W-:-:S04]  /*5610*/  SHF.L.U32 R2, R10, 0x1f, RZ ;  /* 0x0000001f0a027819 */ /* 0x000fc800000006ff */
[----:B------:R-:W2:Y:S02]  /*5620*/  SYNCS.PHASECHK.TRANS64.TRYWAIT P0, [UR20+0xa0], R2 ;  /* 0x0000a002ff0075a7 */ /* 0x000ea40008001114 */
[----:B--2---:R-:W-:Y:S05]  /*5630*/  @!P0 BRA `(.L_x_83) ;  /* 0x0000004000688947 */ /* 0x004fea0003800000 */
.L_x_178:
[----:B------:R-:W3:Y:S02]  /*5640*/  SYNCS.PHASECHK.TRANS64.TRYWAIT P0, [UR20+0xa8], R2 ;  /* 0x0000a802ff0075a7 */ /* 0x000ee40008001114 */
[----:B---3--:R-:W-:Y:S05]  /*5650*/  @!P0 BRA `(.L_x_84) ;  /* 0x0000004000788947 */ /* 0x008fea0003800000 */
.L_x_180:
[----:B------:R-:W3:Y:S02]  /*5660*/  SYNCS.PHASECHK.TRANS64.TRYWAIT P0, [UR20+0xb0], R2 ;  /* 0x0000b002ff0075a7 */ /* 0x000ee40008001114 */
[----:B---3--:R-:W-:Y:S05]  /*5670*/  @!P0 BRA `(.L_x_85) ;  /* 0x0000004000888947 */ /* 0x008fea0003800000 */
.L_x_182:
[----:B--2---:R-:W-:-:S07]  /*5680*/  MOV R0, UR20 ;  /* 0x0000001400007c02 */ /* 0x004fce0008000f00 */
.L_x_86:
[----:B--2---:R-:W-:-:S04]  /*5690*/  SHF.L.U32 R2, R10, 0x1f, RZ ;  /* 0x0000001f0a027819 */ /* 0x004fc800000006ff */
[----:B------:R2:W3:Y:S03]  /*56a0*/  SYNCS.PHASECHK.TRANS64.TRYWAIT P0, [R0+URZ+0xb8], R2 ;  /* 0x0000b802000075a7 */ /* 0x0004e600080011ff */
[----:B---3--:R-:W-:Y:S05]  /*56b0*/  @!P0 NANOSLEEP.SYNCS 0x989680 ;  /* 0x009896800000895d */ /* 0x008fea0003900000 */
[----:B------:R-:W3:Y:S02]  /*56c0*/  @!P0 SYNCS.PHASECHK.TRANS64 P0, [R0+URZ+0xb8], R2 ;  /* 0x0000b802000085a7 */ /* 0x000ee400080010ff */
[----:B-1-3--:R-:W-:Y:S05]  /*56d0*/  @P0 EXIT ;  /* 0x000000000000094d */ /* 0x00afea0003800000 */
[----:B------:R-:W-:Y:S05]  /*56e0*/  BRA `(.L_x_86) ;  /* 0xfffffffc00e87947 */ /* 0x000fea000383ffff */
.L_x_71:
[----:B------:R-:W-:-:S06]  /*56f0*/  UISETP.GE.AND UP0, UPT, UR18, 0x4, UPT ;  /* 0x000000041200788c */ /* 0x000fcc000bf06270 */
[----:B------:R-:W-:-:S13]  /*5700*/  PLOP3.LUT P0, PT, PT, PT, UP0, 0x80, 0x8 ;  /* 0x000000000008781c */ /* 0x000fda0003f0f008 */
[----:B------:R-:W-:Y:S05]  /*5710*/  @!P0 EXIT ;  /* 0x000000000000894d */ /* 0x000fea0003800000 */
[----:B------:R-:W1:Y:S08]  /*5720*/  S2UR UR4, SR_CgaCtaId ;  /* 0x00000000000479c3 */ /* 0x000e700000008800 */
[----:B------:R-:W-:Y:S01]  /*5730*/  BAR.SYNC.DEFER_BLOCKING 0x6, 0xa0 ;  /* 0x0182800000007b1d */ /* 0x000fe20000010000 */
[C---:B------:R-:W-:Y:S01]  /*5740*/  IMAD.SHL.U32 R4, R50.reuse, 0x20, RZ ;  /* 0x0000002032047824 */ /* 0x040fe200078e00ff */
[----:B------:R-:W-:Y:S01]  /*5750*/  SHF.R.U32.HI R5, RZ, 0x1, R50 ;  /* 0x00000001ff057819 */ /* 0x000fe20000011632 */
[C---:B------:R-:W-:Y:S01]  /*5760*/  IMAD.SHL.U32 R0, R50.reuse, 0x4, RZ ;  /* 0x0000000432007824 */ /* 0x040fe200078e00ff */
[C---:B------:R-:W-:Y:S01]  /*5770*/  LOP3.LUT P0, RZ, R50.reuse, 0x4, RZ, 0xc0, !PT ;  /* 0x0000000432ff7812 */ /* 0x040fe2000780c0ff */
[----:B------:R-:W-:Y:S01]  /*5780*/  IMAD.SHL.U32 R49, R50, 0x10, RZ ;  /* 0x0000001032317824 */ /* 0x000fe200078e00ff */
[----:B------:R-:W-:Y:S01]  /*5790*/  UMOV UR49, 0x400 ;  /* 0x0000040000317882 */ /* 0x000fe20000000000 */
[----:B------:R-:W-:Y:S01]  /*57a0*/  LOP3.LUT R3, R4, 0xc0, RZ, 0xc0, !PT ;  /* 0x000000c004037812 */ /* 0x000fe200078ec0ff */
[----:B------:R-:W2:Y:S01]  /*57b0*/  LDC.64 R42, c[0x0][0x9b0] ;  /* 0x00026c00ff2a7b82 */ /* 0x000ea20000000a00 */
[----:B------:R-:W-:Y:S01]  /*57c0*/  IMAD.U32 R23, R50, 0x10000, RZ ;  /* 0x0001000032177824 */ /* 0x000fe200078e00ff */
[----:B------:R-:W-:Y:S01]  /*57d0*/  LOP3.LUT R49, R49, 0x600, RZ, 0xc0, !PT ;  /* 0x0000060031317812 */ /* 0x000fe200078ec0ff */
[----:B------:R-:W-:Y:S01]  /*57e0*/  IMAD.MOV.U32 R61, RZ, RZ, 0x20 ;  /* 0x00000020ff3d7424 */ /* 0x000fe200078e00ff */
[----:B------:R-:W-:Y:S01]  /*57f0*/  LOP3.LUT R0, R3, 0x18, R0, 0xf8, !PT ;  /* 0x0000001803007812 */ /* 0x000fe200078ef800 */
[----:B------:R-:W-:Y:S01]  /*5800*/  IMAD.MOV.U32 R48, RZ, RZ, 0x1 ;  /* 0x00000001ff307424 */ /* 0x000fe200078e00ff */
[----:B------:R-:W-:Y:S01]  /*5810*/  LOP3.LUT R49, R49, 0x20, R4, 0xf8, !PT ;  /* 0x0000002031317812 */ /* 0x000fe200078ef804 */
[----:B------:R-:W-:Y:S01]  /*5820*/  IMAD.MOV.U32 R22, RZ, RZ, RZ ;  /* 0x000000ffff167224 */ /* 0x000fe200078e00ff */
[----:B------:R-:W3:Y:S01]  /*5830*/  LDC.64 R40, c[0x0][0x9a8] ;  /* 0x00026a00ff287b82 */ /* 0x000ee20000000a00 */
[----:B------:R-:W-:-:S02]  /*5840*/  LOP3.LUT R0, R0, 0x8, R5, 0x78, !PT ;  /* 0x0000000800007812 */ /* 0x000fc400078e7805 */
[----:B------:R-:W-:Y:S02]  /*5850*/  CS2R R46, SRZ ;  /* 0x00000000002e7805 */ /* 0x000fe4000001ff00 */
[----:B------:R-:W-:Y:S01]  /*5860*/  LOP3.LUT R49, R49, 0x100, R4, 0xf8, !PT ;  /* 0x0000010031317812 */ /* 0x000fe200078ef804 */
[----:B------:R-:W4:Y:S01]  /*5870*/  LDCU UR55, c[0x0][0x370] ;  /* 0x00006e00ff3777ac */ /* 0x000f220008000800 */
[----:B------:R-:W-:Y:S02]  /*5880*/  LOP3.LUT R50, R50, 0x60, RZ, 0xc0, !PT ;  /* 0x0000006032327812 */ /* 0x000fe400078ec0ff */
[----:B------:R-:W-:Y:S01]  /*5890*/  LOP3.LUT R49, R49, R0, RZ, 0xfc, !PT ;  /* 0x0000000031317212 */ /* 0x000fe200078efcff */
[----:B-1----:R-:W-:Y:S01]  /*58a0*/  ULEA UR49, UR4, UR49, 0x18 ;  /* 0x0000003104317291 */ /* 0x002fe2000f8ec0ff */
[----:B------:R-:W-:Y:S01]  /*58b0*/  LOP3.LUT R23, R23, 0x600000, RZ, 0xc0, !PT ;  /* 0x0060000017177812 */ /* 0x000fe200078ec0ff */
[----:B------:R-:W1:Y:S01]  /*58c0*/  LDCU.64 UR4, c[0x0][0x990] ;  /* 0x00013200ff0477ac */ /* 0x000e620008000a00 */
[----:B------:R-:W-:Y:S01]  /*58d0*/  SEL R61, R61, 0xffffffe0, !P0 ;  /* 0xffffffe03d3d7807 */ /* 0x000fe20004000000 */
[----:B------:R-:W2:Y:S05]  /*58e0*/  LDCU UR48, c[0x0][0xc0c] ;  /* 0x00018180ff3077ac */ /* 0x000eaa0008000800 */
[----:B------:R-:W4:Y:S01]  /*58f0*/  LDS R2, [UR49+0x120] ;  /* 0x00012031ff027984 */ /* 0x000f220008000800 */
[----:B------:R-:W2:Y:S01]  /*5900*/  LDCU UR38, c[0x0][0xc30] ;  /* 0x00018600ff2677ac */ /* 0x000ea20008000800 */
[----:B------:R-:W2:Y:S01]  /*5910*/  LDCU.64 UR60, c[0x0][0x988] ;  /* 0x00013100ff3c77ac */ /* 0x000ea20008000a00 */
[----:B------:R-:W2:Y:S01]  /*5920*/  LDCU.64 UR46, c[0x0][0xc28] ;  /* 0x00018500ff2e77ac */ /* 0x000ea20008000a00 */
[----:B-1----:R-:W-:-:S02]  /*5930*/  IMAD.U32 R54, RZ, RZ, UR4 ;  /* 0x00000004ff367e24 */ /* 0x002fc4000f8e00ff */
[----:B------:R-:W-:Y:S01]  /*5940*/  IMAD.U32 R53, RZ, RZ, UR5 ;  /* 0x00000005ff357e24 */ /* 0x000fe2000f8e00ff */
[----:B------:R-:W1:Y:S01]  /*5950*/  LDCU.128 UR4, c[0x0][0xb80] ;  /* 0x00017000ff0477ac */ /* 0x000e620008000c00 */
[----:B------:R-:W2:Y:S01]  /*5960*/  LDCU.128 UR56, c[0x0][0xc10] ;  /* 0x00018200ff3877ac */ /* 0x000ea20008000c00 */
[----:B------:R-:W2:Y:S01]  /*5970*/  LDCU UR53, c[0x0][0x374] ;  /* 0x00006e80ff3577ac */ /* 0x000ea20008000800 */
[----:B------:R-:W-:Y:S01]  /*5980*/  UMOV UR52, URZ ;  /* 0x000000ff00347c82 */ /* 0x000fe20008000000 */
[----:B------:R-:W-:Y:S01]  /*5990*/  UMOV UR50, URZ ;  /* 0x000000ff00327c82 */ /* 0x000fe20008000000 */
[----:B-1----:R-:W-:Y:S01]  /*59a0*/  IMAD.U32 R58, RZ, RZ, UR4 ;  /* 0x00000004ff3a7e24 */ /* 0x002fe2000f8e00ff */
[----:B------:R-:W-:Y:S01]  /*59b0*/  UIADD3 UR4, UPT, UPT, UR49, 0x200, URZ ;  /* 0x0000020031047890 */ /* 0x000fe2000fffe0ff */
[----:B------:R-:W-:Y:S02]  /*59c0*/  IMAD.U32 R57, RZ, RZ, UR5 ;  /* 0x00000005ff397e24 */ /* 0x000fe4000f8e00ff */
[----:B------:R-:W-:-:S02]  /*59d0*/  IMAD.U32 R56, RZ, RZ, UR6 ;  /* 0x00000006ff387e24 */ /* 0x000fc4000f8e00ff */
[----:B------:R-:W-:Y:S02]  /*59e0*/  IMAD.U32 R55, RZ, RZ, UR7 ;  /* 0x00000007ff377e24 */ /* 0x000fe4000f8e00ff */
[C---:B----4-:R-:W-:Y:S01]  /*59f0*/  VIADD R3, R2.reuse, 0x80 ;  /* 0x0000008002037836 */ /* 0x050fe20000000000 */
[----:B------:R-:W-:Y:S01]  /*5a00*/  LOP3.LUT R2, R2, 0xffff, RZ, 0xc0, !PT ;  /* 0x0000ffff02027812 */ /* 0x000fe200078ec0ff */
[----:B------:R-:W-:-:S03]  /*5a10*/  IMAD.U32 R60, RZ, RZ, UR4 ;  /* 0x00000004ff3c7e24 */ /* 0x000fc6000f8e00ff */
[----:B------:R-:W-:-:S05]  /*5a20*/  LOP3.LUT R3, R3, 0xffff, RZ, 0xc0, !PT ;  /* 0x0000ffff03037812 */ /* 0x000fca00078ec0ff */
[----:B--23--:R1:W-:Y:S02]  /*5a30*/  STL.64 [R1], R2 ;  /* 0x0000000201007387 */ /* 0x00c3e40000100a00 */
.L_x_130:
[----:B-1----:R-:W-:Y:S04]  /*5a40*/  SHF.L.U32 R2, R46, 0x1f, RZ ;  /* 0x0000001f2e027819 */ /* 0x002fe800000006ff */
[----:B------:R-:W1:Y:S02]  /*5a50*/  SYNCS.PHASECHK.TRANS64.TRYWAIT P0, [UR49+0xd0], R2 ;  /* 0x0000d002ff0075a7 */ /* 0x000e640008001131 */
[----:B-12---:R-:W-:Y:S05]  /*5a60*/  @!P0 BRA `(.L_x_87) ;  /* 0x0000003c00a48947 */ /* 0x006fea0003800000 */
.L_x_184:
[----:B------:R-:W2:Y:S01]  /*5a70*/  LDS.128 R4, [UR49+0x110] ;  /* 0x00011031ff047984 */ /* 0x000ea20008000c00 */
[----:B------:R-:W-:Y:S01]  /*5a80*/  UIADD3 UR4, UPT, UPT, UR49, 0xd8, URZ ;  /* 0x000000d831047890 */ /* 0x000fe2000fffe0ff */
[----:B-1----:R-:W-:Y:S01]  /*5a90*/  IMAD R2, R22, 0x4, R1 ;  /* 0x0000000416027824 */ /* 0x002fe200078e0201 */
[----:B------:R-:W-:Y:S01]  /*5aa0*/  UISETP.GE.AND UP0, UPT, UR39, 0x1, UPT ;  /* 0x000000012700788c */ /* 0x000fe2000bf06270 */
[----:B------:R-:W-:Y:S01]  /*5ab0*/  @!PT LDS RZ, [RZ] ;  /* 0x00000000fffff984 */ /* 0x000fe20000000800 */
[----:B------:R-:W-:Y:S01]  /*5ac0*/  @!PT LDS RZ, [RZ] ;  /* 0x00000000fffff984 */ /* 0x000fe20000000800 */
[----:B------:R-:W-:Y:S01]  /*5ad0*/  @!PT LDS RZ, [RZ] ;  /* 0x00000000fffff984 */ /* 0x000fe20000000800 */
[----:B------:R-:W-:Y:S01]  /*5ae0*/  @!PT LDS RZ, [RZ] ;  /* 0x00000000fffff984 */ /* 0x000fe20000000800 */
[----:B------:R1:W-:Y:S06]  /*5af0*/  MEMBAR.ALL.CTA ;  /* 0x0000000000007992 */ /* 0x0003ec0000008000 */
[----:B-1----:R-:W1:Y:S01]  /*5b00*/  FENCE.VIEW.ASYNC.S ;  /* 0x00000000000073c6 */ /* 0x002e620000000000 */
[----:B------:R-:W-:Y:S09]  /*5b10*/  UPRMT UR4, URZ, 0x654, UR4 ;  /* 0x00000654ff047896 */ /* 0x000ff20008000004 */
[----:B-1----:R-:W-:Y:S01]  /*5b20*/  SYNCS.ARRIVE.TRANS64.RED.A1T0 RZ, [UR4], RZ ;  /* 0x000000ffffff79a7 */ /* 0x002fe20008100404 */
[----:B------:R-:W5:Y:S01]  /*5b30*/  LDL R2, [R2] ;  /* 0x0000000002027983 */ /* 0x000f620000100800 */
[----:B--2---:R-:W-:Y:S11]  /*5b40*/  LOP3.LUT P0, RZ, R6, 0x1, RZ, 0xc0, !PT ;  /* 0x0000000106ff7812 */ /* 0x004ff6000780c0ff */
[----:B------:R-:W-:Y:S02]  /*5b50*/  @!UPT UIADD3 URZ, UPT, UPT, URZ, URZ, URZ ;  /* 0x000000fffffff290 */ /* 0x000fe4000fffe0ff */
[----:B------:R-:W-:Y:S01]  /*5b60*/  VOTEU.ANY UP1, P0 ;  /* 0x0000000000ff7886 */ /* 0x000fe20000020100 */
[----:B------:R-:W-:Y:S01]  /*5b70*/  PLOP3.LUT P0, PT, PT, PT, UP1, 0x80, 0x8 ;  /* 0x000000000008781c */ /* 0x000fe20003f0f018 */
[----:B------:R-:W-:Y:S11]  /*5b80*/  UP2UR UR62, UPR, URZ, 0x2 ;  /* 0x00000002ff3e7883 */ /* 0x000ff60008000000 */
[----:B------:R-:W-:Y:S01]  /*5b90*/  @!UPT UIADD3 URZ, UPT, UPT, URZ, URZ, URZ ;  /* 0x000000fffffff290 */ /* 0x000fe2000fffe0ff */
[----:B------:R-:W-:Y:S02]  /*5ba0*/  @P0 MOV R3, R4 ;  /* 0x0000000400030202 */ /* 0x000fe40000000f00 */
[----:B------:R-:W-:Y:S02]  /*5bb0*/  @P0 LOP3.LUT R0, R5, 0xffff, RZ, 0xc0, !PT ;  /* 0x0000ffff05000812 */ /* 0x000fe400078ec0ff */
[----:B------:R-:W-:Y:S02]  /*5bc0*/  @P0 R2UR UR5, R3 ;  /* 0x00000000030502ca */ /* 0x000fe400000e0000 */
[----:B------:R-:W-:Y:S11]  /*5bd0*/  @P0 R2UR UR4, R0 ;  /* 0x00000000000402ca */ /* 0x000ff600000e0000 */
[----:B------:R-:W-:Y:S02]  /*5be0*/  @UP1 UMOV UR37, UR5 ;  /* 0x0000000500251c82 */ /* 0x000fe40008000000 */
[----:B------:R-:W-:Y:S01]  /*5bf0*/  @UP1 UMOV UR36, UR4 ;  /* 0x0000000400241c82 */ /* 0x000fe20008000000 */
[----:B------:R-:W-:Y:S05]  /*5c00*/  BRA.U !UP0, `(.L_x_88) ;  /* 0x0000000108cc7547 */ /* 0x000fea000b800000 */
[----:B------:R-:W1:Y:S01]  /*5c10*/  LDCU UR9, c[0x0][0xc20] ;  /* 0x00018400ff0977ac */ /* 0x000e620008000800 */
[----:B------:R-:W-:Y:S02]  /*5c20*/  UIMAD.WIDE.U32 UR4, UR53, UR59, URZ ;  /* 0x0000003b350472a5 */ /* 0x000fe4000f8e00ff */
[----:B------:R-:W-:Y:S02]  /*5c30*/  UIMAD.WIDE.U32 UR6, UR55, UR56, URZ ;  /* 0x00000038370672a5 */ /* 0x000fe4000f8e00ff */
[----:B------:R-:W-:Y:S02]  /*5c40*/  UIMAD.WIDE.U32 UR10, UR36, UR59, URZ ;  /* 0x0000003b240a72a5 */ /* 0x000fe4000f8e00ff */
[----:B------:R-:W-:Y:S02]  /*5c50*/  UISETP.NE.AND UP0, UPT, UR58, 0x1, UPT ;  /* 0x000000013a00788c */ /* 0x000fe4000bf05270 */
[----:B------:R-:W-:Y:S02]  /*5c60*/  UISETP.NE.AND UP1, UPT, UR48, 0x1, UPT ;  /* 0x000000013000788c */ /* 0x000fe4000bf25270 */
[----:B------:R-:W-:Y:S02]  /*5c70*/  UISETP.NE.AND UP2, UPT, UR39, 0x1, UPT ;  /* 0x000000012700788c */ /* 0x000fe4000bf45270 */
[----:B------:R-:W-:Y:S01]  /*5c80*/  UIMAD.WIDE.U32 UR12, UR37, UR56, URZ ;  /* 0x00000038250c72a5 */ /* 0x000fe2000f8e00ff */
[----:B------:R-:W-:Y:S01]  /*5c90*/  UMOV UR4, UR5 ;  /* 0x0000000500047c82 */ /* 0x000fe20008000000 */
[----:B------:R-:W-:Y:S01]  /*5ca0*/  UMOV UR6, UR11 ;  /* 0x0000000b00067c82 */ /* 0x000fe20008000000 */
[----:B-1----:R-:W-:Y:S03]  /*5cb0*/  USHF.R.U32.HI UR8, URZ, UR9, UR4 ;  /* 0x00000009ff087299 */ /* 0x002fe60008011604 */
[----:B------:R-:W-:Y:S02]  /*5cc0*/  UMOV UR4, UR7 ;  /* 0x0000000700047c82 */ /* 0x000fe40008000000 */
[----:B------:R-:W-:Y:S02]  /*5cd0*/  USHF.R.U32.HI UR5, URZ, UR57, UR4 ;  /* 0x00000039ff057299 */ /* 0x000fe40008011604 */
[----:B------:R-:W-:Y:S02]  /*5ce0*/  USEL UR4, UR53, UR8, !UP0 ;  /* 0x0000000835047287 */ /* 0x000fe4000c000000 */
[----:B------:R-:W-:Y:S02]  /*5cf0*/  USHF.R.U32.HI UR8, URZ, UR9, UR6 ;  /* 0x00000009ff087299 */ /* 0x000fe40008011606 */
[----:B------:R-:W-:Y:S02]  /*5d00*/  UIMAD.WIDE.U32 UR6, UR4, UR46, URZ ;  /* 0x0000002e040672a5 */ /* 0x000fe4000f8e00ff */
[----:B------:R-:W-:Y:S02]  /*5d10*/  USEL UR9, UR55, UR5, !UP1 ;  /* 0x0000000537097287 */ /* 0x000fe4000c800000 */
[----:B------:R-:W-:Y:S02]  /*5d20*/  USEL UR8, UR36, UR8, !UP0 ;  /* 0x0000000824087287 */ /* 0x000fe4000c000000 */
[----:B------:R-:W-:Y:S01]  /*5d30*/  UIMAD.WIDE.U32 UR10, UR9, UR46, URZ ;  /* 0x0000002e090a72a5 */ /* 0x000fe2000f8e00ff */
[----:B------:R-:W-:Y:S01]  /*5d40*/  UMOV UR6, UR7 ;  /* 0x0000000700067c82 */ /* 0x000fe20008000000 */
[----:B------:R-:W-:Y:S01]  /*5d50*/  UMOV UR5, UR13 ;  /* 0x0000000d00057c82 */ /* 0x000fe20008000000 */
[----:B------:R-:W-:Y:S02]  /*5d60*/  @UP2 USHF.R.U32.HI UR4, URZ, UR47, UR6 ;  /* 0x0000002fff042299 */ /* 0x000fe40008011606 */
[----:B------:R-:W-:Y:S02]  /*5d70*/  USHF.R.U32.HI UR5, URZ, UR57, UR5 ;  /* 0x00000039ff057299 */ /* 0x000fe40008011605 */
[----:B------:R-:W-:Y:S02]  /*5d80*/  UIMAD UR4, UR39, UR4, URZ ;  /* 0x00000004270472a4 */ /* 0x000fe4000f8e02ff */
[----:B------:R-:W-:Y:S02]  /*5d90*/  USEL UR5, UR37, UR5, !UP1 ;  /* 0x0000000525057287 */ /* 0x000fe4000c800000 */
[----:B------:R-:W-:Y:S01]  /*5da0*/  UISETP.GE.AND UP0, UPT, UR8, UR4, UPT ;  /* 0x000000040800728c */ /* 0x000fe2000bf06270 */
[----:B------:R-:W-:Y:S01]  /*5db0*/  UMOV UR6, UR11 ;  /* 0x0000000b00067c82 */ /* 0x000fe20008000000 */
[----:B------:R-:W-:Y:S02]  /*5dc0*/  UIMAD.WIDE.U32 UR10, UR8, UR46, URZ ;  /* 0x0000002e080a72a5 */ /* 0x000fe4000f8e00ff */
[----:B------:R-:W-:Y:S04]  /*5dd0*/  @UP2 USHF.R.U32.HI UR9, URZ, UR47, UR6 ;  /* 0x0000002fff092299 */ /* 0x000fe80008011606 */
[----:B------:R-:W-:Y:S01]  /*5de0*/  UIMAD UR6, UR39, UR9, URZ ;  /* 0x00000009270672a4 */ /* 0x000fe2000f8e02ff */
[----:B------:R-:W-:Y:S03]  /*5df0*/  UMOV UR4, UR11 ;  /* 0x0000000b00047c82 */ /* 0x000fe60008000000 */
[----:B------:R-:W-:Y:S02]  /*5e00*/  UISETP.GE.OR UP0, UPT, UR5, UR6, UP0 ;  /* 0x000000060500728c */ /* 0x000fe40008706670 */
[----:B------:R-:W-:Y:S02]  /*5e10*/  USHF.R.U32.HI UR4, URZ, UR47, UR4 ;  /* 0x0000002fff047299 */ /* 0x000fe40008011604 */
[----:B------:R-:W-:Y:S02]  /*5e20*/  UIMAD.WIDE.U32 UR6, UR5, UR46, URZ ;  /* 0x0000002e050672a5 */ /* 0x000fe4000f8e00ff */
[----:B------:R-:W-:Y:S02]  /*5e30*/  USEL UR11, UR8, UR4, !UP2 ;  /* 0x00000004080b7287 */ /* 0x000fe4000d000000 */
[----:B------:R-:W-:Y:S02]  /*5e40*/  UIADD3 UR6, UPT, UPT, -UR5, URZ, URZ ;  /* 0x000000ff05067290 */ /* 0x000fe4000fffe1ff */
[----:B------:R-:W-:Y:S02]  /*5e50*/  UIADD3 UR10, UPT, UPT, -UR11, URZ, URZ ;  /* 0x000000ff0b0a7290 */ /* 0x000fe4000fffe1ff */
[----:B------:R-:W-:Y:S02]  /*5e60*/  UIMAD UR6, UR48, UR6, UR37 ;  /* 0x00000006300672a4 */ /* 0x000fe4000f8e0225 */
[----:B------:R-:W-:Y:S01]  /*5e70*/  UIMAD UR10, UR39, UR10, UR8 ;  /* 0x0000000a270a72a4 */ /* 0x000fe2000f8e0208 */
[----:B------:R-:W-:Y:S01]  /*5e80*/  @!UP0 UMOV UR4, UR7 ;  /* 0x0000000700048c82 */ /* 0x000fe20008000000 */
[----:B------:R-:W-:Y:S02]  /*5e90*/  UIADD3 UR7, UPT, UPT, -UR8, URZ, URZ ;  /* 0x000000ff08077290 */ /* 0x000fe4000fffe1ff */
[----:B------:R-:W-:Y:S04]  /*5ea0*/  @!UP0 USHF.R.U32.HI UR4, URZ, UR47, UR4 ;  /* 0x0000002fff048299 */ /* 0x000fe80008011604 */
[----:B------:R-:W-:Y:S04]  /*5eb0*/  @!UP0 USEL UR4, UR5, UR4, !UP2 ;  /* 0x0000000405048287 */ /* 0x000fe8000d000000 */
[----:B------:R-:W-:Y:S02]  /*5ec0*/  @!UP0 UIMAD UR9, UR9, UR10, UR4 ;  /* 0x0000000a090982a4 */ /* 0x000fe4000f8e0204 */
[----:B------:R-:W-:Y:S02]  /*5ed0*/  @!UP0 UIADD3 UR10, UPT, UPT, UR11, -UR4, URZ ;  /* 0x800000040b0a8290 */ /* 0x000fe4000fffe0ff */
[----:B------:R-:W-:Y:S02]  /*5ee0*/  UIMAD UR4, UR58, UR7, UR36 ;  /* 0x000000073a0472a4 */ /* 0x000fe4000f8e0224 */
[----:B------:R-:W-:Y:S03]  /*5ef0*/  @!UP0 UIMAD UR8, UR10, UR39, UR5 ;  /* 0x000000270a0882a4 */ /* 0x000fe6000f8e0205 */
[----:B------:R-:W-:Y:S02]  /*5f00*/  @!UP0 UMOV UR5, UR9 ;  /* 0x0000000900058c82 */ /* 0x000fe40008000000 */
[----:B------:R-:W-:Y:S02]  /*5f10*/  UIMAD UR37, UR5, UR48, UR6 ;  /* 0x00000030052572a4 */ /* 0x000fe4000f8e0206 */
[----:B------:R-:W-:Y:S11]  /*5f20*/  UIMAD UR36, UR8, UR58, UR4 ;  /* 0x0000003a082472a4 */ /* 0x000ff6000f8e0204 */
[----:B------:R-:W-:Y:S01]  /*5f30*/  @!UPT UIADD3 URZ, UPT, UPT, URZ, URZ, URZ ;  /* 0x000000fffffff290 */ /* 0x000fe2000fffe0ff */
.L_x_88:
[----:B------:R-:W-:Y:S01]  /*5f40*/  UISETP.NE.AND UP0, UPT, UR38, 0x1, UPT ;  /* 0x000000012600788c */ /* 0x000fe2000bf05270 */
[----:B------:R-:W-:Y:S01]  /*5f50*/  @P0 SHF.R.U32.HI R4, RZ, 0x10, R5 ;  /* 0x00000010ff040819 */ /* 0x000fe20000011605 */
[----:B------:R-:W-:Y:S01]  /*5f60*/  USHF.L.U32 UR41, UR24, 0x7, URZ ;  /* 0x0000000718297899 */ /* 0x000fe200080006ff */
[----:B------:R-:W-:Y:S02]  /*5f70*/  BSSY.RECONVERGENT B6, `(.L_x_89) ;  /* 0x0000034000067945 */ /* 0x000fe40003800200 */
[----:B------:R-:W-:Y:S02]  /*5f80*/  @P0 R2UR UR63, R4 ;  /* 0x00000000043f02ca */ /* 0x000fe400000e0000 */
[----:B------:R-:W-:Y:S04]  /*5f90*/  LOP3.LUT P0, RZ, R60, 0x1b0, RZ, 0xc0, !PT ;  /* 0x000001b03cff7812 */ /* 0x000fe8000780c0ff */
[----:B------:R-:W1:Y:S01]  /*5fa0*/  @!UP0 LDCU.128 UR12, c[0x0][0xc10] ;  /* 0x00018200ff0c87ac */ /* 0x000e620008000c00 */
[----:B------:R-:W2:Y:S01]  /*5fb0*/  @!UP0 LDCU UR5, c[0x0][0xc0c] ;  /* 0x00018180ff0587ac */ /* 0x000ea20008000800 */
[----:B------:R-:W3:Y:S01]  /*5fc0*/  @!UP0 LDCU UR10, c[0x0][0xc20] ;  /* 0x00018400ff0a87ac */ /* 0x000ee20008000800 */
[----:B-1----:R-:W-:Y:S02]  /*5fd0*/  UIMAD.WIDE.U32 UR8, UR37, UR12, URZ ;  /* 0x0000000c250872a5 */ /* 0x002fe4000f8e00ff */
[----:B------:R-:W-:Y:S02]  /*5fe0*/  UIMAD.WIDE.U32 UR6, UR36, UR15, URZ ;  /* 0x0000000f240672a5 */ /* 0x000fe4000f8e00ff */
[----:B------:R-:W-:Y:S03]  /*5ff0*/  @!UP0 UISETP.NE.AND UP1, UPT, UR14, 0x1, UPT ;  /* 0x000000010e00888c */ /* 0x000fe6000bf25270 */
[----:B------:R-:W-:Y:S01]  /*6000*/  @!UP0 UMOV UR4, UR9 ;  /* 0x0000000900048c82 */ /* 0x000fe20008000000 */
[----:B--2---:R-:W-:Y:S02]  /*6010*/  @!UP0 UISETP.NE.AND UP2, UPT, UR5, 0x1, UPT ;  /* 0x000000010500888c */ /* 0x004fe4000bf45270 */
[----:B------:R-:W-:Y:S01]  /*6020*/  @!UP0 USHF.R.U32.HI UR4, URZ, UR13, UR4 ;  /* 0x0000000dff048299 */ /* 0x000fe20008011604 */
[----:B------:R-:W-:Y:S02]  /*6030*/  @!UP0 UMOV UR6, UR7 ;  /* 0x0000000700068c82 */ /* 0x000fe40008000000 */
[----:B---3--:R-:W-:Y:S02]  /*6040*/  @!UP0 USHF.R.U32.HI UR6, URZ, UR10, UR6 ;  /* 0x0000000aff068299 */ /* 0x008fe40008011606 */
[----:B------:R-:W-:Y:S02]  /*6050*/  @!UP0 USEL UR7, UR37, UR4, !UP2 ;  /* 0x0000000425078287 */ /* 0x000fe4000d000000 */
[----:B------:R-:W-:Y:S04]  /*6060*/  @!UP0 USEL UR6, UR36, UR6, !UP1 ;  /* 0x0000000624068287 */ /* 0x000fe8000c800000 */
[----:B------:R-:W-:Y:S02]  /*6070*/  @!UP0 UIADD3 UR4, UPT, UPT, -UR7, UR6, URZ ;  /* 0x0000000607048290 */ /* 0x000fe4000fffe1ff */
[----:B------:R-:W-:Y:S02]  /*6080*/  @!UP0 UIADD3 UR6, UPT, UPT, UR7, -UR6, URZ ;  /* 0x8000000607068290 */ /* 0x000fe4000fffe0ff */
[----:B------:R-:W-:Y:S02]  /*6090*/  @!UP0 UIMAD UR37, UR4, UR5, UR37 ;  /* 0x00000005042582a4 */ /* 0x000fe4000f8e0225 */
[----:B------:R-:W-:Y:S01]  /*60a0*/  @!UP0 UIMAD UR36, UR6, UR14, UR36 ;  /* 0x0000000e062482a4 */ /* 0x000fe2000f8e0224 */
[----:B------:R-:W-:Y:S11]  /*60b0*/  @!P0 BRA `(.L_x_90) ;  /* 0x00000000007c8947 */ /* 0x000ff60003800000 */
[----:B------:R-:W1:Y:S01]  /*60c0*/  LDCU.64 UR8, c[0x4][0x80] ;  /* 0x01001000ff0877ac */ /* 0x000e620008000a00 */
[----:B------:R-:W-:Y:S01]  /*60d0*/  MOV R16, 0x0 ;  /* 0x0000000000107802 */ /* 0x000fe20000000f00 */
[----:B------:R-:W-:Y:S02]  /*60e0*/  HFMA2 R12, -RZ, RZ, 0, 5.9604644775390625e-08 ;  /* 0x00000001ff0c7431 */ /* 0x000fe400000001ff */
[----:B------:R-:W-:Y:S01]  /*60f0*/  IMAD.MOV.U32 R8, RZ, RZ, 0x70 ;  /* 0x00000070ff087424 */ /* 0x000fe200078e00ff */
[----:B------:R2:W3:Y:S01]  /*6100*/  LDC.64 R14, c[0x4][R16] ;  /* 0x01000000100e7b82 */ /* 0x0004e20000000a00 */
[----:B------:R-:W4:Y:S01]  /*6110*/  LDCU.64 UR6, c[0x4][0x88] ;  /* 0x01001100ff0677ac */ /* 0x000f220008000a00 */
[----:B------:R-:W-:Y:S01]  /*6120*/  IMAD.MOV.U32 R13, RZ, RZ, RZ ;  /* 0x000000ffff0d7224 */ /* 0x000fe200078e00ff */
[----:B------:R-:W2:Y:S01]  /*6130*/  LDCU.64 UR4, c[0x4][0x8] ;  /* 0x01000100ff0477ac */ /* 0x000ea20008000a00 */
[----:B-1----:R-:W-:Y:S01]  /*6140*/  MOV R5, UR9 ;  /* 0x0000000900057c02 */ /* 0x002fe20008000f00 */
[----:B------:R-:W-:Y:S01]  /*6150*/  IMAD.U32 R4, RZ, RZ, UR8 ;  /* 0x00000008ff047e24 */ /* 0x000fe2000f8e00ff */
[----:B----4-:R-:W-:Y:S01]  /*6160*/  MOV R7, UR7 ;  /* 0x0000000700077c02 */ /* 0x010fe20008000f00 */
[----:B------:R-:W-:Y:S01]  /*6170*/  IMAD.U32 R6, RZ, RZ, UR6 ;  /* 0x00000006ff067e24 */ /* 0x000fe2000f8e00ff */
[----:B--2---:R-:W-:Y:S01]  /*6180*/  MOV R11, UR5 ;  /* 0x00000005000b7c02 */ /* 0x004fe20008000f00 */
[----:B------:R-:W-:Y:S02]  /*6190*/  IMAD.U32 R10, RZ, RZ, UR4 ;  /* 0x00000004ff0a7e24 */ /* 0x000fe4000f8e00ff */
[----:B------:R-:W-:Y:S07]  /*61a0*/  LEPC R20, `(.L_x_91) ;  /* 0x000000001014794e */ /* 0x000fee0000000000 */
[----:B---3-5:R-:W-:Y:S05]  /*61b0*/  CALL.ABS.NOINC R14 ;  /* 0x000000000e007343 */ /* 0x028fea0003c00000 */
.L_x_91:
[----:B------:R-:W1:Y:S01]  /*61c0*/  LDCU.64 UR8, c[0x4][0x80] ;  /* 0x01001000ff0877ac */ /* 0x000e620008000a00 */
[----:B------:R-:W2:Y:S01]  /*61d0*/  LDC.64 R16, c[0x4][R16] ;  /* 0x0100000010107b82 */ /* 0x000ea20000000a00 */
[----:B------:R-:W-:Y:S02]  /*61e0*/  HFMA2 R12, -RZ, RZ, 0, 5.9604644775390625e-08 ;  /* 0x00000001ff0c7431 */ /* 0x000fe400000001ff */
[----:B------:R-:W-:Y:S02]  /*61f0*/  IMAD.MOV.U32 R8, RZ, RZ, 0x70 ;  /* 0x00000070ff087424 */ /* 0x000fe400078e00ff */
[----:B------:R-:W-:Y:S01]  /*6200*/  IMAD.MOV.U32 R13, RZ, RZ, RZ ;  /* 0x000000ffff0d7224 */ /* 0x000fe200078e00ff */
[----:B------:R-:W3:Y:S01]  /*6210*/  LDCU.64 UR6, c[0x4][0x88] ;  /* 0x01001100ff0677ac */ /* 0x000ee20008000a00 */
[----:B------:R-:W4:Y:S01]  /*6220*/  LDCU.64 UR4, c[0x4][0x8] ;  /* 0x01000100ff0477ac */ /* 0x000f220008000a00 */
[----:B-1----:R-:W-:Y:S02]  /*6230*/  MOV R4, UR8 ;  /* 0x0000000800047c02 */ /* 0x002fe40008000f00 */
[----:B------:R-:W-:Y:S02]  /*6240*/  MOV R5, UR9 ;  /* 0x0000000900057c02 */ /* 0x000fe40008000f00 */
[----:B---3--:R-:W-:Y:S01]  /*6250*/  MOV R7, UR7 ;  /* 0x0000000700077c02 */ /* 0x008fe20008000f00 */
[----:B------:R-:W-:Y:S01]  /*6260*/  IMAD.U32 R6, RZ, RZ, UR6 ;  /* 0x00000006ff067e24 */ /* 0x000fe2000f8e00ff */
[----:B----4-:R-:W-:Y:S01]  /*6270*/  MOV R11, UR5 ;  /* 0x00000005000b7c02 */ /* 0x010fe20008000f00 */
[----:B------:R-:W-:Y:S02]  /*6280*/  IMAD.U32 R10, RZ, RZ, UR4 ;  /* 0x00000004ff0a7e24 */ /* 0x000fe4000f8e00ff */
[----:B------:R-:W-:Y:S07]  /*6290*/  LEPC R20, `(.L_x_90) ;  /* 0x000000001014794e */ /* 0x000fee0000000000 */
[----:B--2---:R-:W-:Y:S05]  /*62a0*/  CALL.ABS.NOINC R16 ;  /* 0x0000000010007343 */ /* 0x004fea0003c00000 */
.L_x_90:
[----:B------:R-:W-:Y:S05]  /*62b0*/  BSYNC.RECONVERGENT B6 ;  /* 0x0000000000067941 */ /* 0x000fea0003800200 */
.L_x_89:
[----:B------:R-:W-:Y:S02]  /*62c0*/  R2UR UR6, R59 ;  /* 0x000000003b0672ca */ /* 0x000fe400000e0000 */
[----:B------:R-:W-:Y:S02]  /*62d0*/  R2UR UR5, R54 ;  /* 0x00000000360572ca */ /* 0x000fe400000e0000 */
[----:B------:R-:W-:Y:S02]  /*62e0*/  R2UR UR4, R53 ;  /* 0x00000000350472ca */ /* 0x000fe400000e0000 */
[----:B------:R-:W-:Y:S02]  /*62f0*/  ISETP.NE.U32.AND P4, PT, R42, RZ, PT ;  /* 0x000000ff2a00720c */ /* 0x000fe40003f85070 */
[----:B------:R-:W-:Y:S02]  /*6300*/  ISETP.NE.U32.AND P2, PT, RZ, UR60, PT ;  /* 0x0000003cff007c0c */ /* 0x000fe4000bf45070 */
[----:B------:R-:W-:Y:S02]  /*6310*/  ISETP.NE.AND.EX P4, PT, R43, RZ, PT, P4 ;  /* 0x000000ff2b00720c */ /* 0x000fe40003f85340 */
[----:B------:R-:W-:Y:S01]  /*6320*/  ISETP.NE.AND.EX P2, PT, RZ, UR61, PT, P2 ;  /* 0x0000003dff007c0c */ /* 0x000fe2000bf45320 */
[----:B------:R-:W-:Y:S02]  /*6330*/  UISETP.NE.AND UP2, UPT, UR6, URZ, UPT ;  /* 0x000000ff0600728c */ /* 0x000fe4000bf45270 */
[----:B------:R-:W-:Y:S04]  /*6340*/  UISETP.NE.U32.AND UP0, UPT, UR5, URZ, UPT ;  /* 0x000000ff0500728c */ /* 0x000fe8000bf05070 */
[----:B------:R-:W-:Y:S01]  /*6350*/  UISETP.NE.AND.EX UP1, UPT, UR4, URZ, UPT, UP0 ;  /* 0x000000ff0400728c */ /* 0x000fe2000bf25300 */
[----:B------:R-:W-:Y:S01]  /*6360*/  PLOP3.LUT P1, PT, PT, PT, UP2, 0x80, 0x8 ;  /* 0x000000000008781c */ /* 0x000fe20003f2f028 */
[----:B------:R-:W-:Y:S03]  /*6370*/  UPLOP3.LUT UP0, UPT, UPT, UPT, UPT, 0x40, 0x4 ;  /* 0x000000000004789c */ /* 0x000fe60003f0e870 */
[----:B------:R-:W-:Y:S06]  /*6380*/  @UP2 UPLOP3.LUT UP0, UPT, UPT, UPT, UP1, 0x80, 0x8 ;  /* 0x000000000008289c */ /* 0x000fec0003f0f010 */
[----:B------:R-:W-:Y:S01]  /*6390*/  PLOP3.LUT P0, PT, PT, PT, UP0, 0x80, 0x8 ;  /* 0x000000000008781c */ /* 0x000fe20003f0f008 */
[----:B------:R-:W-:Y:S01]  /*63a0*/  @!UPT UIADD3 URZ, UPT, UPT, URZ, URZ, URZ ;  /* 0x000000fffffff290 */ /* 0x000fe2000fffe0ff */
[----:B------:R-:W-:Y:S11]  /*63b0*/  BRA.U !UP1, `(.L_x_92) ;  /* 0x0000000109407547 */ /* 0x000ff6000b800000 */
[----:B------:R-:W-:Y:S01]  /*63c0*/  UISETP.NE.U32.AND UP0, UPT, UR60, URZ, UPT ;  /* 0x000000ff3c00728c */ /* 0x000fe2000bf05070 */
[----:B------:R-:W-:Y:S01]  /*63d0*/  R2UR UR6, R54 ;  /* 0x00000000360672ca */ /* 0x000fe200000e0000 */
[----:B------:R-:W1:Y:S01]  /*63e0*/  LDCU.64 UR8, c[0x0][0x358] ;  /* 0x00006b00ff0877ac */ /* 0x000e620008000a00 */
[----:B------:R-:W-:Y:S02]  /*63f0*/  HFMA2 R51, -RZ, RZ, 0, 5.9604644775390625e-08 ;  /* 0x00000001ff337431 */ /* 0x000fe400000001ff */
[----:B------:R-:W-:Y:S01]  /*6400*/  IMAD.MOV.U32 R0, RZ, RZ, 0x1 ;  /* 0x00000001ff007424 */ /* 0x000fe200078e00ff */
[----:B------:R-:W-:Y:S06]  /*6410*/  UISETP.NE.AND.EX UP0, UPT, UR61, URZ, UPT, UP0 ;  /* 0x000000ff3d00728c */ /* 0x000fec000bf05300 */
[----:B------:R-:W-:Y:S05]  /*6420*/  PLOP3.LUT P3, PT, PT, PT, UP0, 0x80, 0x8 ;  /* 0x000000000008781c */ /* 0x000fea0003f6f008 */
[----:B------:R-:W2:Y:S01]  /*6430*/  @UP0 LDCU.64 UR4, c[0x0][0x988] ;  /* 0x00013100ff0407ac */ /* 0x000ea20008000a00 */
[----:B------:R-:W-:Y:S07]  /*6440*/  @UP0 UIMAD UR6, UR54, UR6, URZ ;  /* 0x00000006360602a4 */ /* 0x000fee000f8e02ff */
[----:B------:R-:W-:Y:S01]  /*6450*/  @!P3 PRMT R51, R0, 0x7610, R51 ;  /* 0x000076100033b816 */ /* 0x000fe20000000033 */
[----:B--2---:R-:W-:Y:S06]  /*6460*/  @UP0 UIMAD.WIDE UR4, UR6, 0x4, UR4 ;  /* 0x00000004060408a5 */ /* 0x004fec000f8e0204 */
[----:B------:R-:W-:Y:S02]  /*6470*/  IMAD.U32 R4, RZ, RZ, UR4 ;  /* 0x00000004ff047e24 */ /* 0x000fe4000f8e00ff */
[----:B------:R-:W-:Y:S03]  /*6480*/  IMAD.U32 R5, RZ, RZ, UR5 ;  /* 0x00000005ff057e24 */ /* 0x000fe6000f8e00ff */
[----:B------:R-:W2:Y:S02]  /*6490*/  @!UP0 LDCU UR4, c[0x0][0x980] ;  /* 0x00013000ff0487ac */ /* 0x000ea40008000800 */
[----:B-1---5:R1:W5:Y:S02]  /*64a0*/  @P3 LDG.E R27, desc[UR8][R4.64] ;  /* 0x00000008041b3981 */ /* 0x022364000c1e1900 */
[----:B-12---:R-:W-:Y:S02]  /*64b0*/  @!P3 MOV R27, UR4 ;  /* 0x00000004001bbc02 */ /* 0x006fe40008000f00 */
.L_x_92:
[----:B------:R-:W-:Y:S05]  /*64c0*/  @!P4 BRA `(.L_x_93) ;  /* 0x000000000024c947 */ /* 0x000fea0003800000 */
[----:B------:R-:W-:Y:S01]  /*64d0*/  ISETP.NE.U32.AND P3, PT, R40, RZ, PT ;  /* 0x000000ff2800720c */ /* 0x000fe20003f65070 */
[----:B------:R-:W1:Y:S03]  /*64e0*/  LDCU.64 UR4, c[0x0][0x358] ;  /* 0x00006b00ff0477ac */ /* 0x000e660008000a00 */
[----:B------:R-:W-:Y:S11]  /*64f0*/  ISETP.NE.AND.EX P3, PT, R41, RZ, PT, P3 ;  /* 0x000000ff2900720c */ /* 0x000ff60003f65330 */
[----:B------:R-:W-:Y:S02]  /*6500*/  @!UPT UIADD3 URZ, UPT, UPT, URZ, URZ, URZ ;  /* 0x000000fffffff290 */ /* 0x000fe4000fffe0ff */
[----:B------:R-:W2:Y:S01]  /*6510*/  @P3 LDC.64 R4, c[0x0][0x9a8] ;  /* 0x00026a00ff043b82 */ /* 0x000ea20000000a00 */
[----:B------:R-:W-:Y:S04]  /*6520*/  @P3 IMAD R0, R42, UR54, RZ ;  /* 0x000000362a003c24 */ /* 0x000fe8000f8e02ff */
[----:B--2---:R-:W-:Y:S05]  /*6530*/  @P3 IMAD.WIDE R4, R0, 0x4, R4 ;  /* 0x0000000400043825 */ /* 0x004fea00078e0204 */
[----:B-1---5:R1:W5:Y:S02]  /*6540*/  @P3 LDG.E R24, desc[UR4][R4.64] ;  /* 0x0000000404183981 */ /* 0x022364000c1e1900 */
[----:B-1----:R-:W2:Y:S02]  /*6550*/  @!P3 LDC R24, c[0x0][0x9a0] ;  /* 0x00026800ff18bb82 */ /* 0x002ea40000000800 */
.L_x_93:
[----:B-----5:R-:W-:Y:S01]  /*6560*/  FSETP.NEU.AND P3, PT, R27, RZ, PT ;  /* 0x000000ff1b00720b */ /* 0x020fe20003f6d000 */
[----:B------:R-:W1:Y:S01]  /*6570*/  LDCU.128 UR12, c[0x0][0xb90] ;  /* 0x00017200ff0c77ac */ /* 0x000e620008000c00 */
[----:B------:R-:W-:Y:S01]  /*6580*/  SEL R3, RZ, 0xffffffff, P2 ;  /* 0xffffffffff037807 */ /* 0x000fe20001000000 */
[----:B------:R-:W-:Y:S01]  /*6590*/  IMAD.SHL.U32 R72, R49, 0x2, RZ ;  /* 0x0000000231487824 */ /* 0x000fe200078e00ff */
[----:B------:R-:W-:Y:S01]  /*65a0*/  @P1 LOP3.LUT P2, RZ, R51, 0xff, RZ, 0xc0, !PT ;  /* 0x000000ff33ff1812 */ /* 0x000fe2000784c0ff */
[----:B------:R-:W-:Y:S01]  /*65b0*/  BSSY B1, `(.L_x_94) ;  /* 0x000004e000017945 */ /* 0x000fe20003800000 */
[----:B------:R-:W-:Y:S01]  /*65c0*/  @P1 SEL R0, RZ, 0xffffffff, P3 ;  /* 0xffffffffff001807 */ /* 0x000fe20001800000 */
[----:B------:R-:W-:Y:S01]  /*65d0*/  VIADD R69, R72, UR49 ;  /* 0x0000003148457c36 */ /* 0x000fe20008000000 */
[----:B------:R-:W-:Y:S01]  /*65e0*/  LOP3.LUT R48, R48, 0x1, RZ, 0x3c, !PT ;  /* 0x0000000130307812 */ /* 0x000fe200078e3cff */
[----:B------:R-:W3:Y:S01]  /*65f0*/  LDCU UR11, c[0x0][0xba0] ;  /* 0x00017400ff0b77ac */ /* 0x000ee20008000800 */
[----:B------:R-:W-:Y:S01]  /*6600*/  @P0 SEL R0, R3, R0, !P2 ;  /* 0x0000000003000207 */ /* 0x000fe20005000000 */
[----:B------:R-:W-:Y:S01]  /*6610*/  IMAD.MOV.U32 R73, RZ, RZ, 0x1 ;  /* 0x00000001ff497424 */ /* 0x000fe200078e00ff */
[----:B------:R-:W-:Y:S01]  /*6620*/  LEA R70, R22, UR49, 0x3 ;  /* 0x0000003116467c11 */ /* 0x000fe2000f8e18ff */
[----:B------:R-:W-:Y:S01]  /*6630*/  USHF.L.U32 UR8, UR51, 0x6, URZ ;  /* 0x0000000633087899 */ /* 0x000fe200080006ff */
[----:B------:R-:W-:Y:S01]  /*6640*/  @P1 LOP3.LUT R0, R0, 0x1, RZ, 0xc0, !PT ;  /* 0x0000000100001812 */ /* 0x000fe200078ec0ff */
[----:B------:R-:W-:Y:S01]  /*6650*/  IMAD.IADD R25, R23, 0x1, R2 ;  /* 0x0000000117197824 */ /* 0x000fe200078e0202 */
[----:B------:R-:W-:Y:S01]  /*6660*/  R2UR UR4, R57 ;  /* 0x00000000390472ca */ /* 0x000fe200000e0000 */
[----:B------:R-:W-:Y:S01]  /*6670*/  IMAD.MOV.U32 R71, RZ, RZ, RZ ;  /* 0x000000ffff477224 */ /* 0x000fe200078e00ff */
[----:B------:R-:W-:Y:S01]  /*6680*/  ISETP.NE.U32.OR P5, PT, R0, 0x1, !P1 ;  /* 0x000000010000780c */ /* 0x000fe20004fa5470 */
[----:B------:R-:W-:Y:S01]  /*6690*/  IMAD.U32 R65, RZ, RZ, UR8 ;  /* 0x00000008ff417e24 */ /* 0x000fe2000f8e00ff */
[----:B------:R-:W-:Y:S02]  /*66a0*/  R2UR UR6, R56 ;  /* 0x00000000380672ca */ /* 0x000fe400000e0000 */
[----:B------:R-:W-:Y:S02]  /*66b0*/  CS2R R38, SRZ ;  /* 0x0000000000267805 */ /* 0x000fe4000001ff00 */
[----:B------:R-:W-:Y:S02]  /*66c0*/  R2UR UR10, R58 ;  /* 0x000000003a0a72ca */ /* 0x000fe400000e0000 */
[----:B------:R-:W-:Y:S02]  /*66d0*/  CS2R R36, SRZ ;  /* 0x0000000000247805 */ /* 0x000fe4000001ff00 */
[----:B------:R-:W-:Y:S02]  /*66e0*/  R2UR UR9, R55 ;  /* 0x00000000370972ca */ /* 0x000fe400000e0000 */
[----:B------:R-:W-:Y:S02]  /*66f0*/  CS2R R30, SRZ ;  /* 0x00000000001e7805 */ /* 0x000fe4000001ff00 */
[----:B------:R-:W-:Y:S02]  /*6700*/  PLOP3.LUT P2, PT, PT, PT, UP1, 0x80, 0x8 ;  /* 0x000000000008781c */ /* 0x000fe40003f4f018 */
[----:B------:R-:W-:Y:S02]  /*6710*/  CS2R R28, SRZ ;  /* 0x00000000001c7805 */ /* 0x000fe4000001ff00 */
[----:B------:R-:W-:Y:S01]  /*6720*/  LOP3.LUT P4, R66, R51, 0xff, RZ, 0xc0, !PT ;  /* 0x000000ff33427812 */ /* 0x000fe2000788c0ff */
[----:B------:R-:W-:Y:S01]  /*6730*/  UIMAD.WIDE.U32 UR4, UR8, UR4, URZ ;  /* 0x00000004080472a5 */ /* 0x000fe2000f8e00ff */
[----:B------:R-:W-:Y:S01]  /*6740*/  SEL R4, RZ, 0xffffffff, P3 ;  /* 0xffffffffff047807 */ /* 0x000fe20001800000 */
[----:B------:R-:W-:Y:S01]  /*6750*/  IMAD.IADD R68, R61, 0x1, R69 ;  /* 0x000000013d447824 */ /* 0x000fe200078e0245 */
[----:B------:R-:W-:Y:S01]  /*6760*/  @P5 SHF.L.U32 R0, R48, 0x1f, RZ ;  /* 0x0000001f30005819 */ /* 0x000fe200000006ff */
[----:B------:R-:W-:Y:S01]  /*6770*/  USHF.R.U32.HI UR5, URZ, UR6, UR5 ;  /* 0x00000006ff057299 */ /* 0x000fe20008011605 */
[----:B------:R-:W-:Y:S01]  /*6780*/  P2R R67, PR, RZ, 0x20 ;  /* 0x00000020ff437803 */ /* 0x000fe20000000000 */
[----:B------:R-:W-:Y:S01]  /*6790*/  UISETP.NE.AND UP0, UPT, UR10, 0x1, UPT ;  /* 0x000000010a00788c */ /* 0x000fe2000bf05270 */
[----:B------:R4:W2:Y:S03]  /*67a0*/  @P5 SYNCS.PHASECHK.TRANS64.TRYWAIT P1, [UR49+0x80], R0 ;  /* 0x00008000ff0055a7 */ /* 0x0008a60008021131 */
[----:B------:R-:W-:Y:S01]  /*67b0*/  USEL UR5, UR8, UR5, !UP0 ;  /* 0x0000000508057287 */ /* 0x000fe2000c000000 */
[----:B------:R-:W-:Y:S01]  /*67c0*/  @P2 SEL R4, R3, R4, !P4 ;  /* 0x0000000403042207 */ /* 0x000fe20006000000 */
[----:B------:R-:W-:Y:S03]  /*67d0*/  UISETP.NE.AND UP0, UPT, UR9, 0x1, UPT ;  /* 0x000000010900788c */ /* 0x000fe6000bf05270 */
[----:B------:R-:W-:Y:S01]  /*67e0*/  LOP3.LUT R4, R4, 0x1, RZ, 0xc0, !PT ;  /* 0x0000000104047812 */ /* 0x000fe200078ec0ff */
[----:B------:R-:W-:Y:S02]  /*67f0*/  IMAD R6, RZ, RZ, -UR5 ;  /* 0x80000005ff067e24 */ /* 0x000fe4000f8e02ff */
[----:B------:R-:W-:Y:S02]  /*6800*/  IMAD.U32 R64, RZ, RZ, UR5 ;  /* 0x00000005ff407e24 */ /* 0x000fe4000f8e00ff */
[----:B------:R-:W-:Y:S01]  /*6810*/  IMAD R65, R6, UR10, R65 ;  /* 0x0000000a06417c24 */ /* 0x000fe2000f8e0241 */
[----:B----4-:R-:W-:Y:S04]  /*6820*/  SHF.L.U32 R0, R47, 0x1f, RZ ;  /* 0x0000001f2f007819 */ /* 0x010fe800000006ff */
[----:B------:R4:W4:Y:S01]  /*6830*/  SYNCS.PHASECHK.TRANS64.TRYWAIT P0, [R70+URZ+0xe0], R0 ;  /* 0x0000e000460075a7 */ /* 0x00092200080011ff */
[----:B-1----:R-:W-:Y:S07]  /*6840*/  UIMAD.WIDE.U32 UR6, UR5, UR12, URZ ;  /* 0x0000000c050672a5 */ /* 0x002fee000f8e00ff */
[----:B------:R-:W-:Y:S02]  /*6850*/  UMOV UR4, UR7 ;  /* 0x0000000700047c82 */ /* 0x000fe40008000000 */
[----:B------:R-:W-:Y:S04]  /*6860*/  USHF.R.U32.HI UR4, URZ, UR13, UR4 ;  /* 0x0000000dff047299 */ /* 0x000fe80008011604 */
[----:B------:R-:W-:Y:S02]  /*6870*/  USEL UR4, UR5, UR4, !UP0 ;  /* 0x0000000405047287 */ /* 0x000fe4000c000000 */
[----:B------:R-:W-:Y:S02]  /*6880*/  UISETP.NE.AND UP0, UPT, UR14, 0x1, UPT ;  /* 0x000000010e00788c */ /* 0x000fe4000bf05270 */
[----:B------:R-:W-:Y:S02]  /*6890*/  UIMAD.WIDE.U32 UR6, UR4, UR15, URZ ;  /* 0x0000000f040672a5 */ /* 0x000fe4000f8e00ff */
[----:B------:R-:W-:Y:S02]  /*68a0*/  IMAD.U32 R63, RZ, RZ, UR4 ;  /* 0x00000004ff3f7e24 */ /* 0x000fe4000f8e00ff */
[----:B------:R-:W-:Y:S01]  /*68b0*/  PLOP3.LUT P2, PT, PT, PT, UP0, 0x80, 0x8 ;  /* 0x000000000008781c */ /* 0x000fe20003f4f008 */
[----:B------:R-:W-:Y:S02]  /*68c0*/  IMAD R5, RZ, RZ, -UR4 ;  /* 0x80000004ff057e24 */ /* 0x000fe4000f8e02ff */
[----:B------:R-:W-:Y:S01]  /*68d0*/  UMOV UR6, UR7 ;  /* 0x0000000700067c82 */ /* 0x000fe20008000000 */
[----:B------:R-:W-:Y:S01]  /*68e0*/  IMAD.U32 R62, RZ, RZ, UR4 ;  /* 0x00000004ff3e7e24 */ /* 0x000fe2000f8e00ff */
[----:B---3--:R-:W-:Y:S01]  /*68f0*/  USHF.R.U32.HI UR6, URZ, UR11, UR6 ;  /* 0x0000000bff067299 */ /* 0x008fe20008011606 */
[----:B------:R-:W-:Y:S05]  /*6900*/  IMAD R64, R5, UR9, R64 ;  /* 0x0000000905407c24 */ /* 0x000fea000f8e0240 */
[----:B------:R-:W-:Y:S02]  /*6910*/  SEL R63, R63, UR6, !P2 ;  /* 0x000000063f3f7c07 */ /* 0x000fe4000d000000 */
[----:B------:R-:W-:Y:S03]  /*6920*/  ISETP.NE.U32.AND P2, PT, R4, 0x1, PT ;  /* 0x000000010400780c */ /* 0x000fe60003f45070 */
[----:B------:R-:W-:Y:S01]  /*6930*/  IMAD.MOV R3, RZ, RZ, -R63 ;  /* 0x000000ffff037224 */ /* 0x000fe200078e0a3f */
[----:B------:R-:W-:Y:S03]  /*6940*/  P2R R74, PR, RZ, 0x4 ;  /* 0x00000004ff4a7803 */ /* 0x000fe60000000000 */
[----:B------:R-:W-:Y:S01]  /*6950*/  IMAD R62, R3, UR14, R62 ;  /* 0x0000000e033e7c24 */ /* 0x000fe2000f8e023e */
[----:B--2---:R-:W-:Y:S01]  /*6960*/  @P5 SEL R73, RZ, 0x1, !P1 ;  /* 0x00000001ff495807 */ /* 0x004fe20004800000 */
[----:B------:R-:W-:Y:S06]  /*6970*/  @!P5 BRA `(.L_x_95) ;  /* 0x000000000044d947 */ /* 0x000fec0003800000 */
[----:B------:R-:W-:Y:S01]  /*6980*/  IMAD.MOV.U32 R38, RZ, RZ, RZ ;  /* 0x000000ffff267224 */ /* 0x000fe200078e00ff */
[----:B------:R-:W-:Y:S01]  /*6990*/  ISETP.NE.AND P1, PT, R73, RZ, PT ;  /* 0x000000ff4900720c */ /* 0x000fe20003f25270 */
[----:B------:R-:W-:Y:S01]  /*69a0*/  BSSY B0, `(.L_x_96) ;  /* 0x0000008000007945 */ /* 0x000fe20003800000 */
[----:B------:R-:W-:Y:S02]  /*69b0*/  CS2R R30, SRZ ;  /* 0x00000000001e7805 */ /* 0x000fe4000001ff00 */
[----:B------:R-:W-:Y:S02]  /*69c0*/  CS2R R28, SRZ ;  /* 0x00000000001c7805 */ /* 0x000fe4000001ff00 */
[----:B------:R-:W-:Y:S07]  /*69d0*/  CS2R R36, SRZ ;  /* 0x0000000000247805 */ /* 0x000fee000001ff00 */
[----:B------:R-:W-:Y:S05]  /*69e0*/  @P1 BRA `(.L_x_97) ;  /* 0x00000000000c1947 */ /* 0x000fea0003800000 */
[----:B------:R-:W-:Y:S04]  /*69f0*/  SHF.L.U32 R3, R48, 0x1f, RZ ;  /* 0x0000001f30037819 */ /* 0x000fe800000006ff */
[----:B------:R-:W1:Y:S02]  /*6a00*/  SYNCS.PHASECHK.TRANS64.TRYWAIT P1, [UR49+0x80], R3 ;  /* 0x00008003ff0075a7 */ /* 0x000e640008021131 */
[----:B-1----:R-:W-:Y:S05]  /*6a10*/  @!P1 BRA `(.L_x_98) ;  /* 0x0000002c00d09947 */ /* 0x002fea0003800000 */
.L_x_97:
[----:B------:R-:W-:Y:S05]  /*6a20*/  BSYNC B0 ;  /* 0x0000000000007941 */ /* 0x000fea0003800000 */
.L_x_96:
[----:B------:R-:W-:Y:S01]  /*6a30*/  ISETP.NE.AND P1, PT, R74, RZ, PT ;  /* 0x000000ff4a00720c */ /* 0x000fe20003f25270 */
[----:B------:R-:W-:Y:S11]  /*6a40*/  HFMA2 R71, -RZ, RZ, 0, 5.9604644775390625e-08 ;  /* 0x00000001ff477431 */ /* 0x000ff600000001ff */
[----:B------:R-:W-:Y:S01]  /*6a50*/  @!UPT UIADD3 URZ, UPT, UPT, URZ, URZ, URZ ;  /* 0x000000fffffff290 */ /* 0x000fe2000fffe0ff */
[----:B------:R-:W-:Y:S05]  /*6a60*/  @P1 WARPSYNC.ALL ;  /* 0x0000000000001948 */ /* 0x000fea0003800000 */
[----:B------:R2:W3:Y:S04]  /*6a70*/  @P1 LDSM.16.M88.4 R28, [R72+UR49+0x200] ;  /* 0x00020031481c183b */ /* 0x0004e80008000200 */
[----:B------:R2:W1:Y:S02]  /*6a80*/  @P1 LDSM.16.M88.4 R36, [R68+0x200] ;  /* 0x000200004424183b */ /* 0x0004640000000200 */
.L_x_95:
[----:B------:R-:W-:Y:S05]  /*6a90*/  BSYNC B1 ;  /* 0x0000000000017941 */ /* 0x000fea0003800000 */
.L_x_94:
[----:B-1----:R-:W-:Y:S04]  /*6aa0*/  SHF.R.U32.HI R2, RZ, 0x15, R25 ;  /* 0x00000015ff027819 */ /* 0x002fe80000011619 */
[----:B------:R-:W-:Y:S01]  /*6ab0*/  LOP3.LUT P1, RZ, R2, 0x3, R52, 0x48, !PT ;  /* 0x0000000302ff7812 */ /* 0x000fe20007824834 */
[----:B------:R-:W-:Y:S01]  /*6ac0*/  @!UPT UIADD3 URZ, UPT, UPT, URZ, URZ, URZ ;  /* 0x000000fffffff290 */ /* 0x000fe2000fffe0ff */
[----:B----4-:R-:W-:Y:S11]  /*6ad0*/  @P0 BRA `(.L_x_99) ;  /* 0x0000000000080947 */ /* 0x010ff60003800000 */
[----:B------:R-:W1:Y:S02]  /*6ae0*/  SYNCS.PHASECHK.TRANS64.TRYWAIT P0, [R70+URZ+0xe0], R0 ;  /* 0x0000e000460075a7 */ /* 0x000e6400080011ff */
[----:B-1----:R-:W-:Y:S05]  /*6af0*/  @!P0 BRA `(.L_x_100) ;  /* 0x0000002c00b08947 */ /* 0x002fea0003800000 */
.L_x_99:
[----:B------:R-:W-:Y:S05]  /*6b00*/  @!P1 BRA `(.L_x_101) ;  /* 0x0000000000409947 */ /* 0x000fea0003800000 */
[----:B------:R-:W4:Y:S01]  /*6b10*/  LDCU.64 UR8, c[0x4][0x70] ;  /* 0x01000e00ff0877ac */ /* 0x000f220008000a00 */
[----:B------:R-:W-:Y:S01]  /*6b20*/  MOV R3, 0x0 ;  /* 0x0000000000037802 */ /* 0x000fe20000000f00 */
[----:B------:R-:W-:Y:S02]  /*6b30*/  HFMA2 R12, -RZ, RZ, 0, 5.9604644775390625e-08 ;  /* 0x00000001ff0c7431 */ /* 0x000fe400000001ff */
[----:B------:R-:W-:Y:S02]  /*6b40*/  IMAD.MOV.U32 R8, RZ, RZ, 0x192 ;  /* 0x00000192ff087424 */ /* 0x000fe400078e00ff */
[----:B------:R-:W-:Y:S01]  /*6b50*/  IMAD.MOV.U32 R13, RZ, RZ, RZ ;  /* 0x000000ffff0d7224 */ /* 0x000fe200078e00ff */
[----:B------:R-:W5:Y:S01]  /*6b60*/  LDCU.64 UR6, c[0x4][0x78] ;  /* 0x01000f00ff0677ac */ /* 0x000f620008000a00 */
[----:B------:R-:W1:Y:S01]  /*6b70*/  LDC.64 R2, c[0x4][R3] ;  /* 0x0100000003027b82 */ /* 0x000e620000000a00 */
[----:B------:R-:W2:Y:S01]  /*6b80*/  LDCU.64 UR4, c[0x4][0x10] ;  /* 0x01000200ff0477ac */ /* 0x000ea20008000a00 */
[----:B----4-:R-:W-:Y:S01]  /*6b90*/  MOV R5, UR9 ;  /* 0x0000000900057c02 */ /* 0x010fe20008000f00 */
[----:B------:R-:W-:Y:S01]  /*6ba0*/  IMAD.U32 R4, RZ, RZ, UR8 ;  /* 0x00000008ff047e24 */ /* 0x000fe2000f8e00ff */
[----:B-----5:R-:W-:Y:S01]  /*6bb0*/  MOV R7, UR7 ;  /* 0x0000000700077c02 */ /* 0x020fe20008000f00 */
[----:B------:R-:W-:Y:S01]  /*6bc0*/  IMAD.U32 R6, RZ, RZ, UR6 ;  /* 0x00000006ff067e24 */ /* 0x000fe2000f8e00ff */
[----:B--2---:R-:W-:Y:S01]  /*6bd0*/  MOV R11, UR5 ;  /* 0x00000005000b7c02 */ /* 0x004fe20008000f00 */
[----:B------:R-:W-:Y:S02]  /*6be0*/  IMAD.U32 R10, RZ, RZ, UR4 ;  /* 0x00000004ff0a7e24 */ /* 0x000fe4000f8e00ff */
[----:B------:R-:W-:Y:S07]  /*6bf0*/  LEPC R20, `(.L_x_101) ;  /* 0x000000001014794e */ /* 0x000fee0000000000 */
[----:B-1-3--:R-:W-:Y:S05]  /*6c00*/  CALL.ABS.NOINC R2 ;  /* 0x0000000002007343 */ /* 0x00afea0003c00000 */
.L_x_101:
[C---:B---3--:R-:W-:Y:S01]  /*6c10*/  SHF.L.U32 R20, R28.reuse, 0x10, RZ ;  /* 0x000000101c147819 */ /* 0x048fe200000006ff */
[----:B------:R-:W-:Y:S05]  /*6c20*/  WARPSYNC.ALL ;  /* 0x0000000000007948 */ /* 0x000fea0003800000 */
[----:B------:R-:W-:Y:S01]  /*6c30*/  R2UR UR4, R25 ;  /* 0x00000000190472ca */ /* 0x000fe200000e0000 */
[----:B------:R-:W-:Y:S01]  /*6c40*/  BSSY.RECONVERGENT B0, `(.L_x_102) ;  /* 0x0000051000007945 */ /* 0x000fe20003800200 */
[----:B------:R-:W-:Y:S02]  /*6c50*/  LOP3.LUT R21, R28, 0xffff0000, RZ, 0xc0, !PT ;  /* 0xffff00001c157812 */ /* 0x000fe400078ec0ff */
[C---:B------:R-:W-:Y:S02]  /*6c60*/  SHF.L.U32 R26, R29.reuse, 0x10, RZ ;  /* 0x000000101d1a7819 */ /* 0x040fe400000006ff */
[----:B------:R-:W-:Y:S07]  /*6c70*/  ISETP.NE.AND P0, PT, R50, RZ, PT ;  /* 0x000000ff3200720c */ /* 0x000fee0003f05270 */
[----:B------:R-:W1:Y:S02]  /*6c80*/  LDTM.16dp256bit.x4 R4, tmem[UR4] ;  /* 0x00000004000479ee */ /* 0x000e640008120000 */
[C---:B-1----:R-:W-:Y:S01]  /*6c90*/  FMUL R0, R24.reuse, R4 ;  /* 0x0000000418007220 */ /* 0x042fe20000400000 */
[C---:B------:R-:W-:Y:S01]  /*6ca0*/  FMUL R4, R24.reuse, R8 ;  /* 0x0000000818047220 */ /* 0x040fe20000400000 */
[C---:B------:R-:W-:Y:S01]  /*6cb0*/  FMUL R8, R24.reuse, R12 ;  /* 0x0000000c18087220 */ /* 0x040fe20000400000 */
[C---:B------:R-:W-:Y:S01]  /*6cc0*/  FMUL R2, R24.reuse, R5 ;  /* 0x0000000518027220 */ /* 0x040fe20000400000 */
[C---:B------:R-:W-:Y:S01]  /*6cd0*/  FMUL R12, R24.reuse, R16 ;  /* 0x00000010180c7220 */ /* 0x040fe20000400000 */
[----:B------:R-:W-:Y:S01]  /*6ce0*/  LOP3.LUT R16, R29, 0xffff0000, RZ, 0xc0, !PT ;  /* 0xffff00001d107812 */ /* 0x000fe200078ec0ff */
[C---:B------:R-:W-:Y:S01]  /*6cf0*/  FMUL R3, R24.reuse, R6 ;  /* 0x0000000618037220 */ /* 0x040fe20000400000 */
[C---:B------:R-:W-:Y:S01]  /*6d00*/  FMUL R7, R24.reuse, R7 ;  /* 0x0000000718077220 */ /* 0x040fe20000400000 */
[C---:B------:R-:W-:Y:S01]  /*6d10*/  FFMA R0, R27.reuse, R20, R0 ;  /* 0x000000141b007223 */ /* 0x040fe20000000000 */
[C---:B------:R-:W-:Y:S01]  /*6d20*/  FFMA R2, R27.reuse, R21, R2 ;  /* 0x000000151b027223 */ /* 0x040fe20000000002 */
[C---:B------:R-:W-:Y:S01]  /*6d30*/  FMUL R5, R24.reuse, R9 ;  /* 0x0000000918057220 */ /* 0x040fe20000400000 */
[C---:B------:R-:W-:Y:S01]  /*6d40*/  FFMA R3, R27.reuse, R26, R3 ;  /* 0x0000001a1b037223 */ /* 0x040fe20000000003 */
[----:B------:R-:W-:Y:S01]  /*6d50*/  FMUL R9, R24, R13 ;  /* 0x0000000d18097220 */ /* 0x000fe20000400000 */
[----:B------:R-:W-:Y:S01]  /*6d60*/  FFMA R7, R27, R16, R7 ;  /* 0x000000101b077223 */ /* 0x000fe20000000007 */
[----:B------:R-:W-:Y:S01]  /*6d70*/  LOP3.LUT R16, R30, 0xffff0000, RZ, 0xc0, !PT ;  /* 0xffff00001e107812 */ /* 0x000fe200078ec0ff */
[----:B------:R-:W-:Y:S01]  /*6d80*/  FMUL R6, R24, R10 ;  /* 0x0000000a18067220 */ /* 0x000fe20000400000 */
[----:B------:R-:W-:Y:S01]  /*6d90*/  F2FP.BF16.F32.PACK_AB R32, R2, R0 ;  /* 0x000000000220723e */ /* 0x000fe200000010ff */
[----:B------:R-:W-:Y:S01]  /*6da0*/  FMUL R13, R24, R17 ;  /* 0x00000011180d7220 */ /* 0x000fe20000400000 */
[----:B------:R-:W-:Y:S01]  /*6db0*/  SHF.L.U32 R17, R30, 0x10, RZ ;  /* 0x000000101e117819 */ /* 0x000fe200000006ff */
[C---:B------:R-:W-:Y:S01]  /*6dc0*/  FMUL R10, R24.reuse, R14 ;  /* 0x0000000e180a7220 */ /* 0x040fe20000400000 */
[C---:B------:R-:W-:Y:S01]  /*6dd0*/  LOP3.LUT R0, R31.reuse, 0xffff0000, RZ, 0xc0, !PT ;  /* 0xffff00001f007812 */ /* 0x040fe200078ec0ff */
[----:B------:R-:W-:Y:S01]  /*6de0*/  FMUL R14, R24, R18 ;  /* 0x00000012180e7220 */ /* 0x000fe20000400000 */
[----:B------:R-:W-:Y:S01]  /*6df0*/  SHF.L.U32 R18, R31, 0x10, RZ ;  /* 0x000000101f127819 */ /* 0x000fe200000006ff */
[----:B------:R-:W-:Y:S01]  /*6e00*/  FFMA R4, R27, R17, R4 ;  /* 0x000000111b047223 */ /* 0x000fe20000000004 */
[----:B------:R-:W-:Y:S01]  /*6e10*/  F2FP.BF16.F32.PACK_AB R33, R7, R3 ;  /* 0x000000030721723e */ /* 0x000fe200000010ff */
[C---:B------:R-:W-:Y:S01]  /*6e20*/  FFMA R5, R27.reuse, R16, R5 ;  /* 0x000000101b057223 */ /* 0x040fe20000000005 */
[----:B------:R-:W-:Y:S01]  /*6e30*/  SHF.L.U32 R2, R36, 0x10, RZ ;  /* 0x0000001024027819 */ /* 0x000fe200000006ff */
[----:B------:R-:W-:Y:S01]  /*6e40*/  FMUL R11, R24, R11 ;  /* 0x0000000b180b7220 */ /* 0x000fe20000400000 */
[----:B------:R-:W-:Y:S01]  /*6e50*/  LOP3.LUT R3, R36, 0xffff0000, RZ, 0xc0, !PT ;  /* 0xffff000024037812 */ /* 0x000fe200078ec0ff */
[----:B------:R-:W-:Y:S01]  /*6e60*/  FFMA R6, R27, R18, R6 ;  /* 0x000000121b067223 */ /* 0x000fe20000000006 */
[----:B------:R-:W-:Y:S01]  /*6e70*/  SHF.L.U32 R7, R37, 0x10, RZ ;  /* 0x0000001025077819 */ /* 0x000fe200000006ff */
[----:B------:R-:W-:Y:S01]  /*6e80*/  FFMA R11, R27, R0, R11 ;  /* 0x000000001b0b7223 */ /* 0x000fe2000000000b */
[----:B------:R-:W-:Y:S01]  /*6e90*/  LOP3.LUT R0, R37, 0xffff0000, RZ, 0xc0, !PT ;  /* 0xffff000025007812 */ /* 0x000fe200078ec0ff */
[C---:B------:R-:W-:Y:S01]  /*6ea0*/  FFMA R8, R27.reuse, R2, R8 ;  /* 0x000000021b087223 */ /* 0x040fe20000000008 */
[C---:B------:R-:W-:Y:S01]  /*6eb0*/  FFMA R9, R27.reuse, R3, R9 ;  /* 0x000000031b097223 */ /* 0x040fe20000000009 */
[----:B------:R-:W-:Y:S01]  /*6ec0*/  FMUL R15, R24, R15 ;  /* 0x0000000f180f7220 */ /* 0x000fe20000400000 */
[C---:B------:R-:W-:Y:S01]  /*6ed0*/  SHF.L.U32 R2, R38.reuse, 0x10, RZ ;  /* 0x0000001026027819 */ /* 0x040fe200000006ff */
[----:B------:R-:W-:Y:S01]  /*6ee0*/  FFMA R10, R27, R7, R10 ;  /* 0x000000071b0a7223 */ /* 0x000fe2000000000a */
[----:B------:R-:W-:Y:S01]  /*6ef0*/  F2FP.BF16.F32.PACK_AB R34, R5, R4 ;  /* 0x000000040522723e */ /* 0x000fe200000010ff */
[----:B------:R-:W-:Y:S01]  /*6f00*/  FFMA R15, R27, R0, R15 ;  /* 0x000000001b0f7223 */ /* 0x000fe2000000000f */
[----:B------:R-:W-:Y:S01]  /*6f10*/  LOP3.LUT R3, R38, 0xffff0000, RZ, 0xc0, !PT ;  /* 0xffff000026037812 */ /* 0x000fe200078ec0ff */
[----:B------:R-:W-:Y:S01]  /*6f20*/  FMUL R19, R24, R19 ;  /* 0x0000001318137220 */ /* 0x000fe20000400000 */
[----:B------:R-:W-:Y:S01]  /*6f30*/  SHF.L.U32 R4, R39, 0x10, RZ ;  /* 0x0000001027047819 */ /* 0x000fe200000006ff */
[----:B------:R-:W-:Y:S01]  /*6f40*/  FFMA R12, R27, R2, R12 ;  /* 0x000000021b0c7223 */ /* 0x000fe2000000000c */
[----:B------:R-:W-:Y:S01]  /*6f50*/  LOP3.LUT R5, R39, 0xffff0000, RZ, 0xc0, !PT ;  /* 0xffff000027057812 */ /* 0x000fe200078ec0ff */
[----:B------:R-:W-:Y:S01]  /*6f60*/  FFMA R13, R27, R3, R13 ;  /* 0x000000031b0d7223 */ /* 0x000fe2000000000d */
[----:B------:R-:W-:Y:S01]  /*6f70*/  F2FP.BF16.F32.PACK_AB R35, R11, R6 ;  /* 0x000000060b23723e */ /* 0x000fe200000010ff */
[----:B------:R-:W-:Y:S01]  /*6f80*/  FFMA R14, R27, R4, R14 ;  /* 0x000000041b0e7223 */ /* 0x000fe2000000000e */
[----:B------:R-:W-:Y:S01]  /*6f90*/  F2FP.BF16.F32.PACK_AB R8, R9, R8 ;  /* 0x000000080908723e */ /* 0x000fe200000010ff */
[----:B------:R-:W-:Y:S01]  /*6fa0*/  FFMA R19, R27, R5, R19 ;  /* 0x000000051b137223 */ /* 0x000fe20000000013 */
[----:B------:R-:W-:Y:S01]  /*6fb0*/  F2FP.BF16.F32.PACK_AB R9, R15, R10 ;  /* 0x0000000a0f09723e */ /* 0x000fe200000010ff */
[----:B------:R1:W-:Y:S01]  /*6fc0*/  STSM.16.M88.4 [R69+0x200], R32 ;  /* 0x0002002045007844 */ /* 0x0003e20000000200 */
[----:B------:R-:W-:Y:S02]  /*6fd0*/  F2FP.BF16.F32.PACK_AB R10, R13, R12 ;  /* 0x0000000c0d0a723e */ /* 0x000fe400000010ff */
[----:B------:R-:W-:Y:S05]  /*6fe0*/  F2FP.BF16.F32.PACK_AB R11, R19, R14 ;  /* 0x0000000e130b723e */ /* 0x000fea00000010ff */
[----:B------:R1:W-:Y:S01]  /*6ff0*/  STSM.16.M88.4 [R68+0x200], R8 ;  /* 0x0002000844007844 */ /* 0x0003e20000000200 */
[----:B------:R-:W-:Y:S01]  /*7000*/  @!PT LDS RZ, [RZ] ;  /* 0x00000000fffff984 */ /* 0x000fe20000000800 */
[----:B------:R-:W-:Y:S01]  /*7010*/  @!PT LDS RZ, [RZ] ;  /* 0x00000000fffff984 */ /* 0x000fe20000000800 */
[----:B------:R-:W-:Y:S01]  /*7020*/  @!PT LDS RZ, [RZ] ;  /* 0x00000000fffff984 */ /* 0x000fe20000000800 */
[----:B------:R-:W-:Y:S01]  /*7030*/  @!PT LDS RZ, [RZ] ;  /* 0x00000000fffff984 */ /* 0x000fe20000000800 */
[----:B------:R3:W-:Y:S07]  /*7040*/  MEMBAR.ALL.CTA ;  /* 0x0000000000007992 */ /* 0x0007ee0000008000 */
[----:B---3--:R-:W3:Y:S02]  /*7050*/  FENCE.VIEW.ASYNC.S ;  /* 0x00000000000073c6 */ /* 0x008ee40000000000 */
[----:B---3--:R-:W-:Y:S06]  /*7060*/  BAR.SYNC.DEFER_BLOCKING 0x1, 0x80 ;  /* 0x0042000000007b1d */ /* 0x008fec0000010000 */
[----:B------:R-:W-:Y:S05]  /*7070*/  @P0 BRA `(.L_x_103) ;  /* 0x0000000000340947 */ /* 0x000fea0003800000 */
[----:B------:R-:W3:Y:S01]  /*7080*/  LDCU.64 UR6, c[0x0][0x348] ;  /* 0x00006900ff0677ac */ /* 0x000ee20008000a00 */
[----:B------:R-:W-:Y:S02]  /*7090*/  R2UR UR42, R65 ;  /* 0x00000000412a72ca */ /* 0x000fe400000e0000 */
[----:B------:R-:W-:Y:S01]  /*70a0*/  R2UR UR43, R64 ;  /* 0x00000000402b72ca */ /* 0x000fe200000e0000 */
[----:B------:R-:W-:Y:S01]  /*70b0*/  UIADD3 UR4, UPT, UPT, UR49, 0x200, URZ ;  /* 0x0000020031047890 */ /* 0x000fe2000fffe0ff */
[----:B------:R-:W-:Y:S02]  /*70c0*/  R2UR UR44, R62 ;  /* 0x000000003e2c72ca */ /* 0x000fe400000e0000 */
[----:B------:R-:W-:Y:S03]  /*70d0*/  R2UR UR45, R63 ;  /* 0x000000003f2d72ca */ /* 0x000fe600000e0000 */
[----:B------:R-:W-:Y:S05]  /*70e0*/  IMAD.U32 R60, RZ, RZ, UR4 ;  /* 0x00000004ff3c7e24 */ /* 0x000fea000f8e00ff */
[----:B------:R-:W-:Y:S01]  /*70f0*/  R2UR UR40, R60 ;  /* 0x000000003c2872ca */ /* 0x000fe200000e0000 */
[----:B---3--:R-:W-:Y:S04]  /*7100*/  UIADD3 UR4, UP0, UPT, UR6, 0x780, URZ ;  /* 0x0000078006047890 */ /* 0x008fe8000ff1e0ff */
[----:B------:R-:W-:Y:S09]  /*7110*/  UIADD3.X UR5, UPT, UPT, URZ, UR7, URZ, UP0, !UPT ;  /* 0x00000007ff057290 */ /* 0x000ff200087fe4ff */
[----:B------:R3:W-:Y:S01]  /*7120*/  UTMASTG.5D.IM2COL [UR40], [UR4] ;  /* 0x00000028040073b5 */ /* 0x0007e20008060000 */
[----:B------:R0:W-:Y:S01]  /*7130*/  UTMACMDFLUSH ;  /* 0x00000000000079b7 */ /* 0x0001e20000000000 */
[----:B---3--:R-:W-:Y:S04]  /*7140*/  DEPBAR.LE SB0, 0x1 ;  /* 0x000080400000791a */ /* 0x008fe80000000000 */
.L_x_103:
[----:B------:R-:W-:Y:S05]  /*7150*/  BSYNC.RECONVERGENT B0 ;  /* 0x0000000000007941 */ /* 0x000fea0003800200 */
.L_x_102:
[----:B------:R-:W-:Y:S01]  /*7160*/  BAR.SYNC.DEFER_BLOCKING 0x1, 0x80 ;  /* 0x0042000000007b1d */ /* 0x000fe20000010000 */
[----:B------:R-:W-:Y:S01]  /*7170*/  ISETP.NE.AND P1, PT, R67, RZ, PT ;  /* 0x000000ff4300720c */ /* 0x000fe20003f25270 */
[----:B------:R-:W-:Y:S01]  /*7180*/  UISETP.NE.AND UP0, UPT, UR52, URZ, UPT ;  /* 0x000000ff3400728c */ /* 0x000fe2000bf05270 */
[----:B------:R-:W-:Y:S11]  /*7190*/  LEA R4, R71, UR49, 0x3 ;  /* 0x0000003147047c11 */ /* 0x000ff6000f8e18ff */
[----:B------:R-:W-:Y:S01]  /*71a0*/  @P1 SHF.L.U32 R3, R48, 0x1f, RZ ;  /* 0x0000001f30031819 */ /* 0x000fe200000006ff */
[----:B------:R-:W-:Y:S06]  /*71b0*/  BRA.U !UP0, `(.L_x_104) ;  /* 0x0000000108247547 */ /* 0x000fec000b800000 */
[----:B------:R-:W3:Y:S01]  /*71c0*/  S2R R0, SR_CgaCtaId ;  /* 0x0000000000007919 */ /* 0x000ee20000008800 */
[----:B------:R-:W-:Y:S01]  /*71d0*/  IMAD.U32 R2, RZ, RZ, UR50 ;  /* 0x00000032ff027e24 */ /* 0x000fe2000f8e00ff */
[----:B------:R-:W-:Y:S04]  /*71e0*/  UIADD3 UR4, UPT, UPT, UR50, 0x1, URZ ;  /* 0x0000000132047890 */ /* 0x000fe8000fffe0ff */
[----:B------:R-:W-:Y:S01]  /*71f0*/  @P1 LEA R2, R2, UR49, 0x3 ;  /* 0x0000003102021c11 */ /* 0x000fe2000f8e18ff */
[----:B------:R-:W-:Y:S04]  /*7200*/  UISETP.NE.AND UP0, UPT, UR4, 0x4, UPT ;  /* 0x000000040400788c */ /* 0x000fe8000bf05270 */
[----:B------:R-:W-:Y:S01]  /*7210*/  @P1 VIADD R2, R2, 0xa0 ;  /* 0x000000a002021836 */ /* 0x000fe20000000000 */
[----:B------:R-:W-:Y:S04]  /*7220*/  USEL UR50, UR4, URZ, UP0 ;  /* 0x000000ff04327287 */ /* 0x000fe80008000000 */
[----:B---3--:R-:W-:Y:S04]  /*7230*/  @P1 PRMT R0, R0, 0x654, R2 ;  /* 0x0000065400001816 */ /* 0x008fe80000000002 */
[----:B------:R3:W-:Y:S04]  /*7240*/  @P1 SYNCS.ARRIVE.TRANS64.RED.A1T0 RZ, [R0+URZ], RZ ;  /* 0x000000ff00ff19a7 */ /* 0x0007e800081004ff */
.L_x_104:
[----:B------:R-:W4:Y:S01]  /*7250*/  @P1 SYNCS.PHASECHK.TRANS64.TRYWAIT P0, [R4+URZ+0x80], R3 ;  /* 0x00008003040015a7 */ /* 0x000f2200080011ff */
[----:B------:R-:W-:Y:S01]  /*7260*/  BSSY B1, `(.L_x_105) ;  /* 0x0000013000017945 */ /* 0x000fe20003800000 */
[----:B----4-:R-:W-:Y:S03]  /*7270*/  @P1 SEL R73, RZ, 0x1, !P0 ;  /* 0x00000001ff491807 */ /* 0x010fe60004000000 */
[----:B------:R-:W-:Y:S05]  /*7280*/  @!P1 BRA `(.L_x_106) ;  /* 0x0000000000409947 */ /* 0x000fea0003800000 */
[----:B------:R-:W-:Y:S01]  /*7290*/  ISETP.NE.AND P1, PT, R74, RZ, PT ;  /* 0x000000ff4a00720c */ /* 0x000fe20003f25270 */
[----:B------:R-:W-:Y:S01]  /*72a0*/  BSSY B0, `(.L_x_107) ;  /* 0x0000009000007945 */ /* 0x000fe20003800000 */
[----:B------:R-:W-:Y:S11]  /*72b0*/  ISETP.NE.AND P0, PT, R73, RZ, PT ;  /* 0x000000ff4900720c */ /* 0x000ff60003f05270 */
[----:B------:R-:W-:Y:S05]  /*72c0*/  @P1 IMAD R3, R71, 0x1000, R72 ;  /* 0x0000100047031824 */ /* 0x000fea00078e0248 */
[----:B------:R-:W-:Y:S05]  /*72d0*/  @P1 IADD3 R2, PT, PT, R3, UR49, RZ ;  /* 0x0000003103021c10 */ /* 0x000fea000fffe0ff */
[----:B------:R-:W-:Y:S01]  /*72e0*/  @P1 IMAD.IADD R2, R61, 0x1, R2 ;  /* 0x000000013d021824 */ /* 0x000fe200078e0202 */
[----:B------:R-:W-:Y:S06]  /*72f0*/  @P0 BRA `(.L_x_108) ;  /* 0x00000000000c0947 */ /* 0x000fec0003800000 */
[----:B---3--:R-:W-:Y:S04]  /*7300*/  SHF.L.U32 R0, R48, 0x1f, RZ ;  /* 0x0000001f30007819 */ /* 0x008fe800000006ff */
[----:B------:R-:W3:Y:S02]  /*7310*/  SYNCS.PHASECHK.TRANS64.TRYWAIT P0, [R4+URZ+0x80], R0 ;  /* 0x00008000040075a7 */ /* 0x000ee400080011ff */
[----:B---3--:R-:W-:Y:S05]  /*7320*/  @!P0 BRA `(.L_x_109) ;  /* 0x0000002400b88947 */ /* 0x008fea0003800000 */
.L_x_108:
[----:B------:R-:W-:Y:S05]  /*7330*/  BSYNC B0 ;  /* 0x0000000000007941 */ /* 0x000fea0003800000 */
.L_x_107:
[----:B------:R-:W-:Y:S02]  /*7340*/  ISETP.NE.AND P0, PT, R74, RZ, PT ;  /* 0x000000ff4a00720c */ /* 0x000fe40003f05270 */
[----:B------:R-:W-:Y:S11]  /*7350*/  IADD3 R71, PT, PT, R71, 0x1, RZ ;  /* 0x0000000147477810 */ /* 0x000ff60007ffe0ff */
[----:B------:R-:W-:Y:S05]  /*7360*/  @P0 WARPSYNC.ALL ;  /* 0x0000000000000948 */ /* 0x000fea0003800000 */
[----:B------:R4:W1:Y:S04]  /*7370*/  @P0 LDSM.16.M88.4 R28, [R3+UR49+0x200] ;  /* 0x00020031031c083b */ /* 0x0008680008000200 */
[----:B------:R4:W1:Y:S02]  /*7380*/  @P0 LDSM.16.M88.4 R36, [R2+0x200] ;  /* 0x000200000224083b */ /* 0x0008640000000200 */
.L_x_106:
[----:B------:R-:W-:Y:S05]  /*7390*/  BSYNC B1 ;  /* 0x0000000000017941 */ /* 0x000fea0003800000 */
.L_x_105:
[----:B---3--:R-:W-:Y:S05]  /*73a0*/  VIADD R0, R25, 0x20 ;  /* 0x0000002019007836 */ /* 0x008fea0000000000 */
[----:B------:R-:W-:Y:S04]  /*73b0*/  SHF.R.U32.HI R0, RZ, 0x15, R0 ;  /* 0x00000015ff007819 */ /* 0x000fe80000011600 */
[----:B------:R-:W-:Y:S11]  /*73c0*/  LOP3.LUT P0, RZ, R0, 0x3, R52, 0x48, !PT ;  /* 0x0000000300ff7812 */ /* 0x000ff60007804834 */
[----:B------:R-:W-:Y:S02]  /*73d0*/  @!UPT UIADD3 URZ, UPT, UPT, URZ, URZ, URZ ;  /* 0x000000fffffff290 */ /* 0x000fe4000fffe0ff */
[----:B------:R-:W-:Y:S05]  /*73e0*/  @!P0 BRA `(.L_x_110) ;  /* 0x0000000000408947 */ /* 0x000fea0003800000 */
[----:B------:R-:W3:Y:S01]  /*73f0*/  LDCU.64 UR8, c[0x4][0x70] ;  /* 0x01000e00ff0877ac */ /* 0x000ee20008000a00 */
[----:B----4-:R-:W-:Y:S01]  /*7400*/  MOV R3, 0x0 ;  /* 0x0000000000037802 */ /* 0x010fe20000000f00 */
[----:B------:R-:W-:Y:S02]  /*7410*/  HFMA2 R12, -RZ, RZ, 0, 5.9604644775390625e-08 ;  /* 0x00000001ff0c7431 */ /* 0x000fe400000001ff */
[----:B-1----:R-:W-:Y:S02]  /*7420*/  IMAD.MOV.U32 R8, RZ, RZ, 0x192 ;  /* 0x00000192ff087424 */ /* 0x002fe400078e00ff */
[----:B------:R-:W-:Y:S01]  /*7430*/  IMAD.MOV.U32 R13, RZ, RZ, RZ ;  /* 0x000000ffff0d7224 */ /* 0x000fe200078e00ff */
[----:B------:R-:W1:Y:S01]  /*7440*/  LDCU.64 UR6, c[0x4][0x78] ;  /* 0x01000f00ff0677ac */ /* 0x000e620008000a00 */
[----:B------:R-:W4:Y:S01]  /*7450*/  LDC.64 R2, c[0x4][R3] ;  /* 0x0100000003027b82 */ /* 0x000f220000000a00 */
[----:B------:R-:W5:Y:S01]  /*7460*/  LDCU.64 UR4, c[0x4][0x10] ;  /* 0x01000200ff0477ac */ /* 0x000f620008000a00 */
[----:B---3--:R-:W-:Y:S01]  /*7470*/  MOV R5, UR9 ;  /* 0x0000000900057c02 */ /* 0x008fe20008000f00 */
[----:B------:R-:W-:Y:S01]  /*7480*/  IMAD.U32 R4, RZ, RZ, UR8 ;  /* 0x00000008ff047e24 */ /* 0x000fe2000f8e00ff */
[----:B-1----:R-:W-:Y:S01]  /*7490*/  MOV R7, UR7 ;  /* 0x0000000700077c02 */ /* 0x002fe20008000f00 */
[----:B------:R-:W-:Y:S01]  /*74a0*/  IMAD.U32 R6, RZ, RZ, UR6 ;  /* 0x00000006ff067e24 */ /* 0x000fe2000f8e00ff */
[----:B-----5:R-:W-:Y:S01]  /*74b0*/  MOV R11, UR5 ;  /* 0x00000005000b7c02 */ /* 0x020fe20008000f00 */
[----:B------:R-:W-:Y:S02]  /*74c0*/  IMAD.U32 R10, RZ, RZ, UR4 ;  /* 0x00000004ff0a7e24 */ /* 0x000fe4000f8e00ff */
[----:B------:R-:W-:Y:S07]  /*74d0*/  LEPC R20, `(.L_x_110) ;  /* 0x000000001014794e */ /* 0x000fee0000000000 */
[----:B--2-4-:R-:W-:Y:S05]  /*74e0*/  CALL.ABS.NOINC R2 ;  /* 0x0000000002007343 */ /* 0x014fea0003c00000 */
.L_x_110:
[----:B-1--4-:R-:W-:Y:S01]  /*74f0*/  SHF.L.U32 R3, R28, 0x10, RZ ;  /* 0x000000101c037819 */ /* 0x012fe200000006ff */
[----:B------:R-:W-:Y:S05]  /*7500*/  WARPSYNC.ALL ;  /* 0x0000000000007948 */ /* 0x000fea0003800000 */
[----:B------:R-:W-:Y:S01]  /*7510*/  R2UR UR4, R25 ;  /* 0x00000000190472ca */ /* 0x000fe200000e0000 */
[----:B------:R-:W1:Y:S01]  /*7520*/  S2R R75, SR_CgaCtaId ;  /* 0x00000000004b7919 */ /* 0x000e620000008800 */
[C---:B------:R-:W-:Y:S01]  /*7530*/  SHF.L.U32 R20, R29.reuse, 0x10, RZ ;  /* 0x000000101d147819 */ /* 0x040fe200000006ff */
[----:B------:R-:W-:Y:S01]  /*7540*/  BSSY.RECONVERGENT B0, `(.L_x_111) ;  /* 0x0000056000007945 */ /* 0x000fe20003800200 */
[----:B------:R-:W-:Y:S02]  /*7550*/  LOP3.LUT R21, R29, 0xffff0000, RZ, 0xc0, !PT ;  /* 0xffff00001d157812 */ /* 0x000fe400078ec0ff */
[----:B------:R-:W-:Y:S02]  /*7560*/  ISETP.NE.AND P6, PT, R67, RZ, PT ;  /* 0x000000ff4300720c */ /* 0x000fe40003fc5270 */
[----:B------:R-:W-:Y:S05]  /*7570*/  ISETP.NE.AND P0, PT, R50, RZ, PT ;  /* 0x000000ff3200720c */ /* 0x000fea0003f05270 */
[----:B------:R-:W3:Y:S02]  /*7580*/  LDTM.16dp256bit.x4 R4, tmem[UR4+0x20] ;  /* 0x00002004000479ee */ /* 0x000ee40008120000 */
[----:B---3--:R-:W-:Y:S01]  /*7590*/  FMUL R0, R24, R4 ;  /* 0x0000000418007220 */ /* 0x008fe20000400000 */
[----:B------:R-:W-:Y:S01]  /*75a0*/  LOP3.LUT R4, R28, 0xffff0000, RZ, 0xc0, !PT ;  /* 0xffff00001c047812 */ /* 0x000fe200078ec0ff */
[C---:B------:R-:W-:Y:S01]  /*75b0*/  FMUL R2, R24.reuse, R5 ;  /* 0x0000000518027220 */ /* 0x040fe20000400000 */
[C---:B------:R-:W-:Y:S01]  /*75c0*/  FMUL R7, R24.reuse, R7 ;  /* 0x0000000718077220 */ /* 0x040fe20000400000 */
[C---:B------:R-:W-:Y:S01]  /*75d0*/  FFMA R0, R27.reuse, R3, R0 ;  /* 0x000000031b007223 */ /* 0x040fe20000000000 */
[C---:B------:R-:W-:Y:S01]  /*75e0*/  FMUL R3, R24.reuse, R6 ;  /* 0x0000000618037220 */ /* 0x040fe20000400000 */
[C---:B------:R-:W-:Y:S01]  /*75f0*/  FFMA R2, R27.reuse, R4, R2 ;  /* 0x000000041b027223 */ /* 0x040fe20000000002 */
[C---:B------:R-:W-:Y:S01]  /*7600*/  FMUL R4, R24.reuse, R8 ;  /* 0x0000000818047220 */ /* 0x040fe20000400000 */
[----:B------:R-:W-:Y:S01]  /*7610*/  FMUL R8, R24, R12 ;  /* 0x0000000c18087220 */ /* 0x000fe20000400000 */
[C---:B------:R-:W-:Y:S01]  /*7620*/  FFMA R3, R27.reuse, R20, R3 ;  /* 0x000000141b037223 */ /* 0x040fe20000000003 */
[----:B------:R-:W-:Y:S01]  /*7630*/  FFMA R7, R27, R21, R7 ;  /* 0x000000151b077223 */ /* 0x000fe20000000007 */
[----:B------:R-:W-:Y:S01]  /*7640*/  F2FP.BF16.F32.PACK_AB R32, R2, R0 ;  /* 0x000000000220723e */ /* 0x000fe200000010ff */
[----:B------:R-:W-:Y:S01]  /*7650*/  FMUL R12, R24, R16 ;  /* 0x00000010180c7220 */ /* 0x000fe20000400000 */
[----:B------:R-:W-:Y:S01]  /*7660*/  SHF.L.U32 R16, R30, 0x10, RZ ;  /* 0x000000101e107819 */ /* 0x000fe200000006ff */
[----:B------:R-:W-:Y:S01]  /*7670*/  FMUL R5, R24, R9 ;  /* 0x0000000918057220 */ /* 0x000fe20000400000 */
[----:B------:R-:W-:Y:S01]  /*7680*/  LOP3.LUT R0, R30, 0xffff0000, RZ, 0xc0, !PT ;  /* 0xffff00001e007812 */ /* 0x000fe200078ec0ff */
[C---:B------:R-:W-:Y:S01]  /*7690*/  FMUL R6, R24.reuse, R10 ;  /* 0x0000000a18067220 */ /* 0x040fe20000400000 */
[----:B------:R-:W-:Y:S01]  /*76a0*/  SHF.L.U32 R2, R31, 0x10, RZ ;  /* 0x000000101f027819 */ /* 0x000fe200000006ff */
[----:B------:R-:W-:Y:S01]  /*76b0*/  FFMA R4, R27, R16, R4 ;  /* 0x000000101b047223 */ /* 0x000fe20000000004 */
[----:B------:R-:W-:Y:S01]  /*76c0*/  F2FP.BF16.F32.PACK_AB R33, R7, R3 ;  /* 0x000000030721723e */ /* 0x000fe200000010ff */
[----:B------:R-:W-:Y:S01]  /*76d0*/  FFMA R5, R27, R0, R5 ;  /* 0x000000001b057223 */ /* 0x000fe20000000005 */
[----:B------:R-:W-:Y:S01]  /*76e0*/  LOP3.LUT R3, R31, 0xffff0000, RZ, 0xc0, !PT ;  /* 0xffff00001f037812 */ /* 0x000fe200078ec0ff */
[----:B------:R-:W-:Y:S01]  /*76f0*/  FMUL R11, R24, R11 ;  /* 0x0000000b180b7220 */ /* 0x000fe20000400000 */
[C---:B------:R-:W-:Y:S01]  /*7700*/  SHF.L.U32 R0, R36.reuse, 0x10, RZ ;  /* 0x0000001024007819 */ /* 0x040fe200000006ff */
[C---:B------:R-:W-:Y:S01]  /*7710*/  FFMA R6, R27.reuse, R2, R6 ;  /* 0x000000021b067223 */ /* 0x040fe20000000006 */
[----:B------:R-:W-:Y:S01]  /*7720*/  LOP3.LUT R2, R36, 0xffff0000, RZ, 0xc0, !PT ;  /* 0xffff000024027812 */ /* 0x000fe200078ec0ff */
[----:B------:R-:W-:Y:S01]  /*7730*/  FFMA R11, R27, R3, R11 ;  /* 0x000000031b0b7223 */ /* 0x000fe2000000000b */
[----:B------:R-:W-:Y:S01]  /*7740*/  SHF.L.U32 R3, R37, 0x10, RZ ;  /* 0x0000001025037819 */ /* 0x000fe200000006ff */
[C---:B------:R-:W-:Y:S01]  /*7750*/  FMUL R9, R24.reuse, R13 ;  /* 0x0000000d18097220 */ /* 0x040fe20000400000 */
[----:B------:R-:W-:Y:S01]  /*7760*/  F2FP.BF16.F32.PACK_AB R34, R5, R4 ;  /* 0x000000040522723e */ /* 0x000fe200000010ff */
[----:B------:R-:W-:Y:S01]  /*7770*/  FMUL R10, R24, R14 ;  /* 0x0000000e180a7220 */ /* 0x000fe20000400000 */
[----:B------:R-:W-:Y:S01]  /*7780*/  SHF.L.U32 R4, R39, 0x10, RZ ;  /* 0x0000001027047819 */ /* 0x000fe200000006ff */
[----:B------:R-:W-:Y:S01]  /*7790*/  FFMA R8, R27, R0, R8 ;  /* 0x000000001b087223 */ /* 0x000fe20000000008 */
[----:B------:R-:W-:Y:S01]  /*77a0*/  LOP3.LUT R0, R37, 0xffff0000, RZ, 0xc0, !PT ;  /* 0xffff000025007812 */ /* 0x000fe200078ec0ff */
[C---:B------:R-:W-:Y:S01]  /*77b0*/  FFMA R9, R27.reuse, R2, R9 ;  /* 0x000000021b097223 */ /* 0x040fe20000000009 */
[C---:B------:R-:W-:Y:S01]  /*77c0*/  SHF.L.U32 R2, R38.reuse, 0x10, RZ ;  /* 0x0000001026027819 */ /* 0x040fe200000006ff */
[----:B------:R-:W-:Y:S01]  /*77d0*/  FFMA R10, R27, R3, R10 ;  /* 0x000000031b0a7223 */ /* 0x000fe2000000000a */
[----:B------:R-:W-:Y:S01]  /*77e0*/  LOP3.LUT R3, R38, 0xffff0000, RZ, 0xc0, !PT ;  /* 0xffff000026037812 */ /* 0x000fe200078ec0ff */
[C---:B------:R-:W-:Y:S01]  /*77f0*/  FMUL R15, R24.reuse, R15 ;  /* 0x0000000f180f7220 */ /* 0x040fe20000400000 */
[----:B------:R-:W-:Y:S01]  /*7800*/  LOP3.LUT R5, R39, 0xffff0000, RZ, 0xc0, !PT ;  /* 0xffff000027057812 */ /* 0x000fe200078ec0ff */
[C---:B------:R-:W-:Y:S01]  /*7810*/  FMUL R13, R24.reuse, R17 ;  /* 0x00000011180d7220 */ /* 0x040fe20000400000 */
[----:B------:R-:W-:Y:S01]  /*7820*/  F2FP.BF16.F32.PACK_AB R35, R11, R6 ;  /* 0x000000060b23723e */ /* 0x000fe200000010ff */
[C---:B------:R-:W-:Y:S01]  /*7830*/  FMUL R14, R24.reuse, R18 ;  /* 0x00000012180e7220 */ /* 0x040fe20000400000 */
[C---:B------:R-:W-:Y:S01]  /*7840*/  FFMA R15, R27.reuse, R0, R15 ;  /* 0x000000001b0f7223 */ /* 0x040fe2000000000f */
[----:B------:R-:W-:Y:S01]  /*7850*/  FMUL R19, R24, R19 ;  /* 0x0000001318137220 */ /* 0x000fe20000400000 */
[----:B------:R-:W-:Y:S01]  /*7860*/  FFMA R12, R27, R2, R12 ;  /* 0x000000021b0c7223 */ /* 0x000fe2000000000c */
[----:B------:R3:W-:Y:S01]  /*7870*/  STSM.16.M88.4 [R69+0x1200], R32 ;  /* 0x0012002045007844 */ /* 0x0007e20000000200 */
[----:B------:R-:W-:Y:S01]  /*7880*/  F2FP.BF16.F32.PACK_AB R8, R9, R8 ;  /* 0x000000080908723e */ /* 0x000fe200000010ff */
[----:B------:R-:W-:Y:S01]  /*7890*/  FFMA R13, R27, R3, R13 ;  /* 0x000000031b0d7223 */ /* 0x000fe2000000000d */
[----:B------:R-:W-:Y:S01]  /*78a0*/  F2FP.BF16.F32.PACK_AB R9, R15, R10 ;  /* 0x0000000a0f09723e */ /* 0x000fe200000010ff */
[C---:B------:R-:W-:Y:S01]  /*78b0*/  FFMA R14, R27.reuse, R4, R14 ;  /* 0x000000041b0e7223 */ /* 0x040fe2000000000e */
[----:B------:R-:W-:Y:S01]  /*78c0*/  FFMA R19, R27, R5, R19 ;  /* 0x000000051b137223 */ /* 0x000fe20000000013 */
[----:B------:R-:W-:Y:S02]  /*78d0*/  MOV R0, UR50 ;  /* 0x0000003200007c02 */ /* 0x000fe40008000f00 */
[----:B------:R-:W-:Y:S02]  /*78e0*/  F2FP.BF16.F32.PACK_AB R10, R13, R12 ;  /* 0x0000000c0d0a723e */ /* 0x000fe400000010ff */
[----:B------:R-:W-:Y:S02]  /*78f0*/  F2FP.BF16.F32.PACK_AB R11, R19, R14 ;  /* 0x0000000e130b723e */ /* 0x000fe400000010ff */
[----:B------:R-:W-:Y:S02]  /*7900*/  @P6 LEA R0, R0, UR49, 0x3 ;  /* 0x0000003100006c11 */ /* 0x000fe4000f8e18ff */
[----:B------:R-:W-:Y:S01]  /*7910*/  LEA R2, R71, UR49, 0x3 ;  /* 0x0000003147027c11 */ /* 0x000fe2000f8e18ff */
[----:B------:R3:W-:Y:S01]  /*7920*/  STSM.16.M88.4 [R68+0x1200], R8 ;  /* 0x0012000844007844 */ /* 0x0007e20000000200 */
[----:B------:R-:W-:Y:S02]  /*7930*/  @P6 IADD3 R0, PT, PT, R0, 0xa0, RZ ;  /* 0x000000a000006810 */ /* 0x000fe40007ffe0ff */
[----:B------:R-:W-:Y:S01]  /*7940*/  @P6 SHF.L.U32 R3, R48, 0x1f, RZ ;  /* 0x0000001f30036819 */ /* 0x000fe200000006ff */
[----:B------:R-:W-:Y:S01]  /*7950*/  @!PT LDS RZ, [RZ] ;  /* 0x00000000fffff984 */ /* 0x000fe20000000800 */
[----:B------:R-:W-:Y:S01]  /*7960*/  @!PT LDS RZ, [RZ] ;  /* 0x00000000fffff984 */ /* 0x000fe20000000800 */
[----:B------:R-:W-:Y:S01]  /*7970*/  @!PT LDS RZ, [RZ] ;  /* 0x00000000fffff984 */ /* 0x000fe20000000800 */
[----:B------:R-:W-:Y:S01]  /*7980*/  @!PT LDS RZ, [RZ] ;  /* 0x00000000fffff984 */ /* 0x000fe20000000800 */
[----:B------:R4:W-:Y:S06]  /*7990*/  MEMBAR.ALL.CTA ;  /* 0x0000000000007992 */ /* 0x0009ec0000008000 */
[----:B----4-:R-:W4:Y:S01]  /*79a0*/  FENCE.VIEW.ASYNC.S ;  /* 0x00000000000073c6 */ /* 0x010f220000000000 */
[----:B-1----:R-:W-:Y:S01]  /*79b0*/  @P6 PRMT R0, R75, 0x654, R0 ;  /* 0x000006544b006816 */ /* 0x002fe20000000000 */
[----:B----4-:R-:W-:Y:S06]  /*79c0*/  BAR.SYNC.DEFER_BLOCKING 0x1, 0x80 ;  /* 0x0042000000007b1d */ /* 0x010fec0000010000 */
[----:B------:R-:W-:Y:S05]  /*79d0*/  @P0 BRA `(.L_x_112) ;  /* 0x0000000000300947 */ /* 0x000fea0003800000 */
[----:B------:R-:W1:Y:S01]  /*79e0*/  LDCU.64 UR6, c[0x0][0x348] ;  /* 0x00006900ff0677ac */ /* 0x000e620008000a00 */
[----:B------:R-:W-:Y:S02]  /*79f0*/  R2UR UR10, R65 ;  /* 0x00000000410a72ca */ /* 0x000fe400000e0000 */
[----:B------:R-:W-:Y:S01]  /*7a00*/  R2UR UR11, R64 ;  /* 0x00000000400b72ca */ /* 0x000fe200000e0000 */
[----:B------:R-:W-:Y:S01]  /*7a10*/  UIADD3 UR9, UPT, UPT, UR41, 0x20, URZ ;  /* 0x0000002029097890 */ /* 0x000fe2000fffe0ff */
[----:B------:R-:W-:Y:S01]  /*7a20*/  R2UR UR12, R62 ;  /* 0x000000003e0c72ca */ /* 0x000fe200000e0000 */
[----:B------:R-:W-:Y:S01]  /*7a30*/  UIADD3 UR8, UPT, UPT, UR49, 0x1200, URZ ;  /* 0x0000120031087890 */ /* 0x000fe2000fffe0ff */
[----:B------:R-:W-:Y:S01]  /*7a40*/  R2UR UR13, R63 ;  /* 0x000000003f0d72ca */ /* 0x000fe200000e0000 */
[----:B-1----:R-:W-:Y:S04]  /*7a50*/  UIADD3 UR4, UP0, UPT, UR6, 0x780, URZ ;  /* 0x0000078006047890 */ /* 0x002fe8000ff1e0ff */
[----:B------:R-:W-:Y:S09]  /*7a60*/  UIADD3.X UR5, UPT, UPT, URZ, UR7, URZ, UP0, !UPT ;  /* 0x00000007ff057290 */ /* 0x000ff200087fe4ff */
[----:B------:R1:W-:Y:S01]  /*7a70*/  UTMASTG.5D.IM2COL [UR8], [UR4] ;  /* 0x00000008040073b5 */ /* 0x0003e20008060000 */
[----:B------:R0:W-:Y:S01]  /*7a80*/  UTMACMDFLUSH ;  /* 0x00000000000079b7 */ /* 0x0001e20000000000 */
[----:B-1----:R-:W-:Y:S04]  /*7a90*/  DEPBAR.LE SB0, 0x1 ;  /* 0x000080400000791a */ /* 0x002fe80000000000 */
.L_x_112:
[----:B------:R-:W-:Y:S05]  /*7aa0*/  BSYNC.RECONVERGENT B0 ;  /* 0x0000000000007941 */ /* 0x000fea0003800200 */
.L_x_111:
[----:B------:R-:W-:Y:S01]  /*7ab0*/  BAR.SYNC.DEFER_BLOCKING 0x1, 0x80 ;  /* 0x0042000000007b1d */ /* 0x000fe20000010000 */
[----:B------:R-:W-:Y:S04]  /*7ac0*/  UIADD3 UR4, UPT, UPT, UR50, 0x1, URZ ;  /* 0x0000000132047890 */ /* 0x000fe8000fffe0ff */
[----:B------:R-:W-:Y:S04]  /*7ad0*/  UISETP.NE.AND UP0, UPT, UR4, 0x4, UPT ;  /* 0x000000040400788c */ /* 0x000fe8000bf05270 */
[----:B------:R-:W-:Y:S01]  /*7ae0*/  USEL UR40, UR4, URZ, UP0 ;  /* 0x000000ff04287287 */ /* 0x000fe20008000000 */
[----:B------:R1:W-:Y:S01]  /*7af0*/  @P6 SYNCS.ARRIVE.TRANS64.RED.A1T0 RZ, [R0+URZ], RZ ;  /* 0x000000ff00ff69a7 */ /* 0x0003e200081004ff */
[----:B------:R-:W-:Y:S01]  /*7b00*/  BSSY B1, `(.L_x_113) ;  /* 0x0000014000017945 */ /* 0x000fe20003800000 */
[----:B------:R-:W4:Y:S02]  /*7b10*/  @P6 SYNCS.PHASECHK.TRANS64.TRYWAIT P0, [R2+URZ+0x80], R3 ;  /* 0x00008003020065a7 */ /* 0x000f2400080011ff */
[----:B----4-:R-:W-:Y:S01]  /*7b20*/  @P6 SEL R73, RZ, 0x1, !P0 ;  /* 0x00000001ff496807 */ /* 0x010fe20004000000 */
[----:B-1----:R-:W-:Y:S06]  /*7b30*/  @!P6 BRA `(.L_x_114) ;  /* 0x000000000040e947 */ /* 0x002fec0003800000 */
[----:B------:R-:W-:Y:S01]  /*7b40*/  ISETP.NE.AND P1, PT, R74, RZ, PT ;  /* 0x000000ff4a00720c */ /* 0x000fe20003f25270 */
[----:B------:R-:W-:Y:S01]  /*7b50*/  BSSY B0, `(.L_x_115) ;  /* 0x0000009000007945 */ /* 0x000fe20003800000 */
[----:B------:R-:W-:Y:S11]  /*7b60*/  ISETP.NE.AND P0, PT, R73, RZ, PT ;  /* 0x000000ff4900720c */ /* 0x000ff60003f05270 */
[----:B------:R-:W-:Y:S05]  /*7b70*/  @P1 IMAD R3, R71, 0x1000, R72 ;  /* 0x0000100047031824 */ /* 0x000fea00078e0248 */
[----:B------:R-:W-:Y:S05]  /*7b80*/  @P1 IADD3 R0, PT, PT, R3, UR49, RZ ;  /* 0x0000003103001c10 */ /* 0x000fea000fffe0ff */
[----:B------:R-:W-:Y:S01]  /*7b90*/  @P1 IMAD.IADD R0, R61, 0x1, R0 ;  /* 0x000000013d001824 */ /* 0x000fe200078e0200 */
[----:B------:R-:W-:Y:S06]  /*7ba0*/  @P0 BRA `(.L_x_116) ;  /* 0x00000000000c0947 */ /* 0x000fec0003800000 */
[----:B------:R-:W-:Y:S04]  /*7bb0*/  SHF.L.U32 R4, R48, 0x1f, RZ ;  /* 0x0000001f30047819 */ /* 0x000fe800000006ff */
[----:B------:R-:W1:Y:S02]  /*7bc0*/  SYNCS.PHASECHK.TRANS64.TRYWAIT P0, [R2+URZ+0x80], R4 ;  /* 0x00008004020075a7 */ /* 0x000e6400080011ff */
[----:B-1----:R-:W-:Y:S05]  /*7bd0*/  @!P0 BRA `(.L_x_117) ;  /* 0x0000001c00a08947 */ /* 0x002fea0003800000 */
.L_x_116:
[----:B------:R-:W-:Y:S05]  /*7be0*/  BSYNC B0 ;  /* 0x0000000000007941 */ /* 0x000fea0003800000 */
.L_x_115:
[----:B------:R-:W-:Y:S02]  /*7bf0*/  ISETP.NE.AND P0, PT, R74, RZ, PT ;  /* 0x000000ff4a00720c */ /* 0x000fe40003f05270 */
[----:B------:R-:W-:Y:S11]  /*7c00*/  IADD3 R71, PT, PT, R71, 0x1, RZ ;  /* 0x0000000147477810 */ /* 0x000ff60007ffe0ff */
[----:B------:R-:W-:Y:S05]  /*7c10*/  @P0 WARPSYNC.ALL ;  /* 0x0000000000000948 */ /* 0x000fea0003800000 */
[----:B------:R4:W1:Y:S04]  /*7c20*/  @P0 LDSM.16.M88.4 R28, [R3+UR49+0x200] ;  /* 0x00020031031c083b */ /* 0x0008680008000200 */
[----:B------:R4:W1:Y:S02]  /*7c30*/  @P0 LDSM.16.M88.4 R36, [R0+0x200] ;  /* 0x000200000024083b */ /* 0x0008640000000200 */
.L_x_114:
[----:B------:R-:W-:Y:S05]  /*7c40*/  BSYNC B1 ;  /* 0x0000000000017941 */ /* 0x000fea0003800000 */
.L_x_113:
[----:B----4-:R-:W-:Y:S05]  /*7c50*/  VIADD R0, R25, 0x40 ;  /* 0x0000004019007836 */ /* 0x010fea0000000000 */
[----:B------:R-:W-:Y:S04]  /*7c60*/  SHF.R.U32.HI R0, RZ, 0x15, R0 ;  /* 0x00000015ff007819 */ /* 0x000fe80000011600 */
[----:B------:R-:W-:Y:S11]  /*7c70*/  LOP3.LUT P0, RZ, R0, 0x3, R52, 0x48, !PT ;  /* 0x0000000300ff7812 */ /* 0x000ff60007804834 */
[----:B------:R-:W-:Y:S02]  /*7c80*/  @!UPT UIADD3 URZ, UPT, UPT, URZ, URZ, URZ ;  /* 0x000000fffffff290 */ /* 0x000fe4000fffe0ff */
[----:B------:R-:W-:Y:S05]  /*7c90*/  @!P0 BRA `(.L_x_118) ;  /* 0x0000000000408947 */ /* 0x000fea0003800000 */
[----:B------:R-:W4:Y:S01]  /*7ca0*/  LDCU.64 UR8, c[0x4][0x70] ;  /* 0x01000e00ff0877ac */ /* 0x000f220008000a00 */
[----:B------:R-:W-:Y:S01]  /*7cb0*/  MOV R3, 0x0 ;  /* 0x0000000000037802 */ /* 0x000fe20000000f00 */
[----:B------:R-:W-:Y:S02]  /*7cc0*/  HFMA2 R12, -RZ, RZ, 0, 5.9604644775390625e-08 ;  /* 0x00000001ff0c7431 */ /* 0x000fe400000001ff */
[----:B---3--:R-:W-:Y:S02]  /*7cd0*/  IMAD.MOV.U32 R8, RZ, RZ, 0x192 ;  /* 0x00000192ff087424 */ /* 0x008fe400078e00ff */
[----:B------:R-:W-:Y:S01]  /*7ce0*/  IMAD.MOV.U32 R13, RZ, RZ, RZ ;  /* 0x000000ffff0d7224 */ /* 0x000fe200078e00ff */
[----:B------:R-:W3:Y:S01]  /*7cf0*/  LDCU.64 UR6, c[0x4][0x78] ;  /* 0x01000f00ff0677ac */ /* 0x000ee20008000a00 */
[----:B-1----:R-:W1:Y:S01]  /*7d00*/  LDC.64 R2, c[0x4][R3] ;  /* 0x0100000003027b82 */ /* 0x002e620000000a00 */
[----:B------:R-:W5:Y:S01]  /*7d10*/  LDCU.64 UR4, c[0x4][0x10] ;  /* 0x01000200ff0477ac */ /* 0x000f620008000a00 */
[----:B----4-:R-:W-:Y:S01]  /*7d20*/  MOV R5, UR9 ;  /* 0x0000000900057c02 */ /* 0x010fe20008000f00 */
[----:B------:R-:W-:Y:S01]  /*7d30*/  IMAD.U32 R4, RZ, RZ, UR8 ;  /* 0x00000008ff047e24 */ /* 0x000fe2000f8e00ff */
[----:B---3--:R-:W-:Y:S01]  /*7d40*/  MOV R7, UR7 ;  /* 0x0000000700077c02 */ /* 0x008fe20008000f00 */
[----:B------:R-:W-:Y:S01]  /*7d50*/  IMAD.U32 R6, RZ, RZ, UR6 ;  /* 0x00000006ff067e24 */ /* 0x000fe2000f8e00ff */
[----:B-----5:R-:W-:Y:S01]  /*7d60*/  MOV R11, UR5 ;  /* 0x00000005000b7c02 */ /* 0x020fe20008000f00 */
[----:B------:R-:W-:Y:S02]  /*7d70*/  IMAD.U32 R10, RZ, RZ, UR4 ;  /* 0x00000004ff0a7e24 */ /* 0x000fe4000f8e00ff */
[----:B------:R-:W-:Y:S07]  /*7d80*/  LEPC R20, `(.L_x_118) ;  /* 0x000000001014794e */ /* 0x000fee0000000000 */
[----:B-12---:R-:W-:Y:S05]  /*7d90*/  CALL.ABS.NOINC R2 ;  /* 0x0000000002007343 */ /* 0x006fea0003c00000 */
.L_x_118:
[----:B-1----:R-:W-:Y:S01]  /*7da0*/  SHF.L.U32 R3, R28, 0x10, RZ ;  /* 0x000000101c037819 */ /* 0x002fe200000006ff */
[----:B------:R-:W-:Y:S05]  /*7db0*/  WARPSYNC.ALL ;  /* 0x0000000000007948 */ /* 0x000fea0003800000 */
[----:B------:R-:W-:Y:S01]  /*7dc0*/  R2UR UR4, R25 ;  /* 0x00000000190472ca */ /* 0x000fe200000e0000 */
[----:B------:R-:W-:Y:S01]  /*7dd0*/  BSSY.RECONVERGENT B0, `(.L_x_119) ;  /* 0x0000057000007945 */ /* 0x000fe20003800200 */
[C---:B------:R-:W-:Y:S02]  /*7de0*/  SHF.L.U32 R20, R29.reuse, 0x10, RZ ;  /* 0x000000101d147819 */ /* 0x040fe400000006ff */
[----:B------:R-:W-:Y:S02]  /*7df0*/  LOP3.LUT R21, R29, 0xffff0000, RZ, 0xc0, !PT ;  /* 0xffff00001d157812 */ /* 0x000fe400078ec0ff */
[----:B------:R-:W-:Y:S02]  /*7e00*/  ISETP.NE.AND P6, PT, R67, RZ, PT ;  /* 0x000000ff4300720c */ /* 0x000fe40003fc5270 */
[----:B------:R-:W-:Y:S05]  /*7e10*/  ISETP.NE.AND P0, PT, R50, RZ, PT ;  /* 0x000000ff3200720c */ /* 0x000fea0003f05270 */
[----:B---3--:R-:W1:Y:S02]  /*7e20*/  LDTM.16dp256bit.x4 R4, tmem[UR4+0x40] ;  /* 0x00004004000479ee */ /* 0x008e640008120000 */
[----:B-1----:R-:W-:Y:S01]  /*7e30*/  FMUL R0, R24, R4 ;  /* 0x0000000418007220 */ /* 0x002fe20000400000 */
[----:B------:R-:W-:Y:S01]  /*7e40*/  LOP3.LUT R4, R28, 0xffff0000, RZ, 0xc0, !PT ;  /* 0xffff00001c047812 */ /* 0x000fe200078ec0ff */
[C---:B------:R-:W-:Y:S01]  /*7e50*/  FMUL R2, R24.reuse, R5 ;  /* 0x0000000518027220 */ /* 0x040fe20000400000 */
[C---:B------:R-:W-:Y:S01]  /*7e60*/  FMUL R7, R24.reuse, R7 ;  /* 0x0000000718077220 */ /* 0x040fe20000400000 */
[C---:B------:R-:W-:Y:S01]  /*7e70*/  FFMA R0, R27.reuse, R3, R0 ;  /* 0x000000031b007223 */ /* 0x040fe20000000000 */
[C---:B------:R-:W-:Y:S01]  /*7e80*/  FMUL R3, R24.reuse, R6 ;  /* 0x0000000618037220 */ /* 0x040fe20000400000 */
[C---:B------:R-:W-:Y:S01]  /*7e90*/  FFMA R2, R27.reuse, R4, R2 ;  /* 0x000000041b027223 */ /* 0x040fe20000000002 */
[C---:B------:R-:W-:Y:S01]  /*7ea0*/  FMUL R4, R24.reuse, R8 ;  /* 0x0000000818047220 */ /* 0x040fe20000400000 */
[C---:B------:R-:W-:Y:S01]  /*7eb0*/  FMUL R8, R24.reuse, R12 ;  /* 0x0000000c18087220 */ /* 0x040fe20000400000 */
[----:B------:R-:W-:Y:S01]  /*7ec0*/  FMUL R12, R24, R16 ;  /* 0x00000010180c7220 */ /* 0x000fe20000400000 */
[----:B------:R-:W-:Y:S01]  /*7ed0*/  SHF.L.U32 R16, R30, 0x10, RZ ;  /* 0x000000101e107819 */ /* 0x000fe200000006ff */
[C---:B------:R-:W-:Y:S01]  /*7ee0*/  FFMA R3, R27.reuse, R20, R3 ;  /* 0x000000141b037223 */ /* 0x040fe20000000003 */
[----:B------:R-:W-:Y:S01]  /*7ef0*/  F2FP.BF16.F32.PACK_AB R32, R2, R0 ;  /* 0x000000000220723e */ /* 0x000fe200000010ff */
[C---:B------:R-:W-:Y:S01]  /*7f00*/  FFMA R7, R27.reuse, R21, R7 ;  /* 0x000000151b077223 */ /* 0x040fe20000000007 */
[----:B------:R-:W-:Y:S01]  /*7f10*/  LOP3.LUT R0, R30, 0xffff0000, RZ, 0xc0, !PT ;  /* 0xffff00001e007812 */ /* 0x000fe200078ec0ff */
[----:B------:R-:W-:Y:S01]  /*7f20*/  FFMA R4, R27, R16, R4 ;  /* 0x000000101b047223 */ /* 0x000fe20000000004 */
[C---:B------:R-:W-:Y:S01]  /*7f30*/  SHF.L.U32 R2, R31.reuse, 0x10, RZ ;  /* 0x000000101f027819 */ /* 0x040fe200000006ff */
[C---:B------:R-:W-:Y:S01]  /*7f40*/  FMUL R5, R24.reuse, R9 ;  /* 0x0000000918057220 */ /* 0x040fe20000400000 */
[----:B------:R-:W-:Y:S01]  /*7f50*/  LOP3.LUT R16, R31, 0xffff0000, RZ, 0xc0, !PT ;  /* 0xffff00001f107812 */ /* 0x000fe200078ec0ff */
[----:B------:R-:W-:Y:S01]  /*7f60*/  FMUL R6, R24, R10 ;  /* 0x0000000a18067220 */ /* 0x000fe20000400000 */
[----:B------:R-:W-:Y:S01]  /*7f70*/  F2FP.BF16.F32.PACK_AB R33, R7, R3 ;  /* 0x000000030721723e */ /* 0x000fe200000010ff */
[C---:B------:R-:W-:Y:S01]  /*7f80*/  FFMA R5, R27.reuse, R0, R5 ;  /* 0x000000001b057223 */ /* 0x040fe20000000005 */
[C---:B------:R-:W-:Y:S01]  /*7f90*/  SHF.L.U32 R0, R36.reuse, 0x10, RZ ;  /* 0x0000001024007819 */ /* 0x040fe200000006ff */
[----:B------:R-:W-:Y:S01]  /*7fa0*/  FFMA R6, R27, R2, R6 ;  /* 0x000000021b067223 */ /* 0x000fe20000000006 */
[----:B------:R-:W-:Y:S01]  /*7fb0*/  LOP3.LUT R2, R36, 0xffff0000, RZ, 0xc0, !PT ;  /* 0xffff000024027812 */ /* 0x000fe200078ec0ff */
[C---:B------:R-:W-:Y:S01]  /*7fc0*/  FMUL R11, R24.reuse, R11 ;  /* 0x0000000b180b7220 */ /* 0x040fe20000400000 */
[----:B------:R-:W-:Y:S01]  /*7fd0*/  SHF.L.U32 R3, R37, 0x10, RZ ;  /* 0x0000001025037819 */ /* 0x000fe200000006ff */
[C---:B------:R-:W-:Y:S01]  /*7fe0*/  FMUL R9, R24.reuse, R13 ;  /* 0x0000000d18097220 */ /* 0x040fe20000400000 */
[----:B------:R-:W-:Y:S01]  /*7ff0*/  F2FP.BF16.F32.PACK_AB R34, R5, R4 ;  /* 0x000000040522723e */ /* 0x000fe200000010ff */
[----:B------:R-:W-:Y:S01]  /*8000*/  FMUL R10, R24, R14 ;  /* 0x0000000e180a7220 */ /* 0x000fe20000400000 */
[----:B------:R-:W-:Y:S01]  /*8010*/  SHF.L.U32 R4, R39, 0x10, RZ ;  /* 0x0000001027047819 */ /* 0x000fe200000006ff */
[----:B------:R-:W-:Y:S01]  /*8020*/  FFMA R11, R27, R16, R11 ;  /* 0x000000101b0b7223 */ /* 0x000fe2000000000b */
[----:B------:R-:W-:Y:S01]  /*8030*/  LOP3.LUT R5, R39, 0xffff0000, RZ, 0xc0, !PT ;  /* 0xffff000027057812 */ /* 0x000fe200078ec0ff */
[----:B------:R-:W-:Y:S01]  /*8040*/  FFMA R8, R27, R0, R8 ;  /* 0x000000001b087223 */ /* 0x000fe20000000008 */
[----:B------:R-:W-:Y:S01]  /*8050*/  LOP3.LUT R0, R37, 0xffff0000, RZ, 0xc0, !PT ;  /* 0xffff000025007812 */ /* 0x000fe200078ec0ff */
[C---:B------:R-:W-:Y:S01]  /*8060*/  FFMA R9, R27.reuse, R2, R9 ;  /* 0x000000021b097223 */ /* 0x040fe20000000009 */
[C---:B------:R-:W-:Y:S01]  /*8070*/  SHF.L.U32 R2, R38.reuse, 0x10, RZ ;  /* 0x0000001026027819 */ /* 0x040fe200000006ff */
[----:B------:R-:W-:Y:S01]  /*8080*/  FFMA R10, R27, R3, R10 ;  /* 0x000000031b0a7223 */ /* 0x000fe2000000000a */
[----:B------:R-:W-:Y:S01]  /*8090*/  LOP3.LUT R3, R38, 0xffff0000, RZ, 0xc0, !PT ;  /* 0xffff000026037812 */ /* 0x000fe200078ec0ff */
[C---:B------:R-:W-:Y:S01]  /*80a0*/  FMUL R15, R24.reuse, R15 ;  /* 0x0000000f180f7220 */ /* 0x040fe20000400000 */
[----:B------:R-:W-:Y:S01]  /*80b0*/  F2FP.BF16.F32.PACK_AB R35, R11, R6 ;  /* 0x000000060b23723e */ /* 0x000fe200000010ff */
[C---:B------:R-:W-:Y:S01]  /*80c0*/  FMUL R13, R24.reuse, R17 ;  /* 0x00000011180d7220 */ /* 0x040fe20000400000 */
[C---:B------:R-:W-:Y:S01]  /*80d0*/  FMUL R14, R24.reuse, R18 ;  /* 0x00000012180e7220 */ /* 0x040fe20000400000 */
[----:B------:R-:W-:Y:S01]  /*80e0*/  FFMA R15, R27, R0, R15 ;  /* 0x000000001b0f7223 */ /* 0x000fe2000000000f */
[----:B------:R-:W-:Y:S01]  /*80f0*/  FMUL R19, R24, R19 ;  /* 0x0000001318137220 */ /* 0x000fe20000400000 */
[----:B------:R1:W-:Y:S01]  /*8100*/  STSM.16.M88.4 [R69+0x2200], R32 ;  /* 0x0022002045007844 */ /* 0x0003e20000000200 */
[----:B------:R-:W-:Y:S01]  /*8110*/  F2FP.BF16.F32.PACK_AB R8, R9, R8 ;  /* 0x000000080908723e */ /* 0x000fe200000010ff */
[----:B------:R-:W-:Y:S01]  /*8120*/  FFMA R12, R27, R2, R12 ;  /* 0x000000021b0c7223 */ /* 0x000fe2000000000c */
[----:B------:R-:W-:Y:S01]  /*8130*/  F2FP.BF16.F32.PACK_AB R9, R15, R10 ;  /* 0x0000000a0f09723e */ /* 0x000fe200000010ff */
[C---:B------:R-:W-:Y:S01]  /*8140*/  FFMA R13, R27.reuse, R3, R13 ;  /* 0x000000031b0d7223 */ /* 0x040fe2000000000d */
        /* <DEDUP_REMOVED lines=15> */
[----:B---3--:R-:W3:Y:S01]  /*8240*/  FENCE.VIEW.ASYNC.S ;  /* 0x00000000000073c6 */ /* 0x008ee20000000000 */
[----:B------:R-:W-:Y:S01]  /*8250*/  @P6 PRMT R0, R75, 0x654, R0 ;  /* 0x000006544b006816 */ /* 0x000fe20000000000 */
[----:B---3--:R-:W-:Y:S06]  /*8260*/  BAR.SYNC.DEFER_BLOCKING 0x1, 0x80 ;  /* 0x0042000000007b1d */ /* 0x008fec0000010000 */
[----:B------:R-:W-:Y:S05]  /*8270*/  @P0 BRA `(.L_x_120) ;  /* 0x0000000000300947 */ /* 0x000fea0003800000 */
[----:B------:R-:W3:Y:S01]  /*8280*/  LDCU.64 UR6, c[0x0][0x348] ;  /* 0x00006900ff0677ac */ /* 0x000ee20008000a00 */
[----:B------:R-:W-:Y:S02]  /*8290*/  R2UR UR10, R65 ;  /* 0x00000000410a72ca */ /* 0x000fe400000e0000 */
[----:B------:R-:W-:Y:S01]  /*82a0*/  R2UR UR11, R64 ;  /* 0x00000000400b72ca */ /* 0x000fe200000e0000 */
[----:B------:R-:W-:Y:S01]  /*82b0*/  UIADD3 UR9, UPT, UPT, UR41, 0x40, URZ ;  /* 0x0000004029097890 */ /* 0x000fe2000fffe0ff */
[----:B------:R-:W-:Y:S01]  /*82c0*/  R2UR UR12, R62 ;  /* 0x000000003e0c72ca */ /* 0x000fe200000e0000 */
[----:B------:R-:W-:Y:S01]  /*82d0*/  UIADD3 UR8, UPT, UPT, UR49, 0x2200, URZ ;  /* 0x0000220031087890 */ /* 0x000fe2000fffe0ff */
[----:B------:R-:W-:Y:S01]  /*82e0*/  R2UR UR13, R63 ;  /* 0x000000003f0d72ca */ /* 0x000fe200000e0000 */
[----:B---3--:R-:W-:Y:S04]  /*82f0*/  UIADD3 UR4, UP0, UPT, UR6, 0x780, URZ ;  /* 0x0000078006047890 */ /* 0x008fe8000ff1e0ff */
[----:B------:R-:W-:Y:S09]  /*8300*/  UIADD3.X UR5, UPT, UPT, URZ, UR7, URZ, UP0, !UPT ;  /* 0x00000007ff057290 */ /* 0x000ff200087fe4ff */
[----:B------:R3:W-:Y:S01]  /*8310*/  UTMASTG.5D.IM2COL [UR8], [UR4] ;  /* 0x00000008040073b5 */ /* 0x0007e20008060000 */
[----:B------:R0:W-:Y:S01]  /*8320*/  UTMACMDFLUSH ;  /* 0x00000000000079b7 */ /* 0x0001e20000000000 */
[----:B---3--:R-:W-:Y:S04]  /*8330*/  DEPBAR.LE SB0, 0x1 ;  /* 0x000080400000791a */ /* 0x008fe80000000000 */
.L_x_120:
[----:B------:R-:W-:Y:S05]  /*8340*/  BSYNC.RECONVERGENT B0 ;  /* 0x0000000000007941 */ /* 0x000fea0003800200 */
.L_x_119:
        /* <DEDUP_REMOVED lines=8> */
[----:B---3--:R-:W-:Y:S06]  /*83d0*/  @!P6 BRA `(.L_x_122) ;  /* 0x000000000040e947 */ /* 0x008fec0003800000 */
        /* <DEDUP_REMOVED lines=8> */
[----:B------:R-:W3:Y:S02]  /*8460*/  SYNCS.PHASECHK.TRANS64.TRYWAIT P0, [R3+URZ+0x80], R0 ;  /* 0x00008000030075a7 */ /* 0x000ee400080011ff */
[----:B---3--:R-:W-:Y:S05]  /*8470*/  @!P0 BRA `(.L_x_125) ;  /* 0x00000014008c8947 */ /* 0x008fea0003800000 */
.L_x_124:
[----:B------:R-:W-:Y:S05]  /*8480*/  BSYNC B0 ;  /* 0x0000000000007941 */ /* 0x000fea0003800000 */
.L_x_123:
[----:B------:R-:W-:Y:S11]  /*8490*/  ISETP.NE.AND P0, PT, R74, RZ, PT ;  /* 0x000000ff4a00720c */ /* 0x000ff60003f05270 */
[----:B------:R-:W-:Y:S02]  /*84a0*/  @!UPT UIADD3 URZ, UPT, UPT, URZ, URZ, URZ ;  /* 0x000000fffffff290 */ /* 0x000fe4000fffe0ff */
[----:B------:R-:W-:Y:S05]  /*84b0*/  @P0 WARPSYNC.ALL ;  /* 0x0000000000000948 */ /* 0x000fea0003800000 */
[----:B------:R4:W1:Y:S04]  /*84c0*/  @P0 LDSM.16.M88.4 R28, [R71+UR49+0x200] ;  /* 0x00020031471c083b */ /* 0x0008680008000200 */
[----:B------:R4:W1:Y:S02]  /*84d0*/  @P0 LDSM.16.M88.4 R36, [R2+0x200] ;  /* 0x000200000224083b */ /* 0x0008640000000200 */
.L_x_122:
[----:B------:R-:W-:Y:S05]  /*84e0*/  BSYNC B1 ;  /* 0x0000000000017941 */ /* 0x000fea0003800000 */
.L_x_121:
[----:B---3--:R-:W-:Y:S05]  /*84f0*/  VIADD R0, R25, 0x60 ;  /* 0x0000006019007836 */ /* 0x008fea0000000000 */
[----:B------:R-:W-:Y:S04]  /*8500*/  SHF.R.U32.HI R0, RZ, 0x15, R0 ;  /* 0x00000015ff007819 */ /* 0x000fe80000011600 */
[----:B------:R-:W-:Y:S11]  /*8510*/  LOP3.LUT P0, RZ, R0, 0x3, R52, 0x48, !PT ;  /* 0x0000000300ff7812 */ /* 0x000ff60007804834 */
[----:B------:R-:W-:Y:S02]  /*8520*/  @!UPT UIADD3 URZ, UPT, UPT, URZ, URZ, URZ ;  /* 0x000000fffffff290 */ /* 0x000fe4000fffe0ff */
[----:B------:R-:W-:Y:S05]  /*8530*/  @!P0 BRA `(.L_x_126) ;  /* 0x0000000000408947 */ /* 0x000fea0003800000 */
[----:B------:R-:W3:Y:S01]  /*8540*/  LDCU.64 UR8, c[0x4][0x70] ;  /* 0x01000e00ff0877ac */ /* 0x000ee20008000a00 */
[----:B------:R-:W-:Y:S01]  /*8550*/  MOV R3, 0x0 ;  /* 0x0000000000037802 */ /* 0x000fe20000000f00 */
[----:B------:R-:W-:Y:S02]  /*8560*/  HFMA2 R12, -RZ, RZ, 0, 5.9604644775390625e-08 ;  /* 0x00000001ff0c7431 */ /* 0x000fe400000001ff */
[----:B-1----:R-:W-:Y:S02]  /*8570*/  IMAD.MOV.U32 R8, RZ, RZ, 0x192 ;  /* 0x00000192ff087424 */ /* 0x002fe400078e00ff */
[----:B------:R-:W-:Y:S01]  /*8580*/  IMAD.MOV.U32 R13, RZ, RZ, RZ ;  /* 0x000000ffff0d7224 */ /* 0x000fe200078e00ff */
[----:B------:R-:W1:Y:S01]  /*8590*/  LDCU.64 UR6, c[0x4][0x78] ;  /* 0x01000f00ff0677ac */ /* 0x000e620008000a00 */
[----:B----4-:R-:W4:Y:S01]  /*85a0*/  LDC.64 R2, c[0x4][R3] ;  /* 0x0100000003027b82 */ /* 0x010f220000000a00 */
        /* <DEDUP_REMOVED lines=9> */
.L_x_126:
[----:B------:R-:W-:Y:S01]  /*8640*/  ISETP.NE.AND P0, PT, R50, RZ, PT ;  /* 0x000000ff3200720c */ /* 0x000fe20003f05270 */
[----:B------:R-:W-:Y:S05]  /*8650*/  WARPSYNC.ALL ;  /* 0x0000000000007948 */ /* 0x000fea0003800000 */
[----:B------:R-:W-:Y:S01]  /*8660*/  R2UR UR4, R25 ;  /* 0x00000000190472ca */ /* 0x000fe200000e0000 */
[----:B------:R-:W3:Y:S01]  /*8670*/  S2UR UR5, SR_CgaCtaId ;  /* 0x00000000000579c3 */ /* 0x000ee20000008800 */
[C---:B-1----:R-:W-:Y:S01]  /*8680*/  SHF.L.U32 R0, R28.reuse, 0x10, RZ ;  /* 0x000000101c007819 */ /* 0x042fe200000006ff */
[----:B------:R-:W-:Y:S01]  /*8690*/  BSSY.RECONVERGENT B0, `(.L_x_127) ;  /* 0x0000054000007945 */ /* 0x000fe20003800200 */
[----:B----4-:R-:W-:Y:S02]  /*86a0*/  LOP3.LUT R2, R28, 0xffff0000, RZ, 0xc0, !PT ;  /* 0xffff00001c027812 */ /* 0x010fe400078ec0ff */
[C---:B------:R-:W-:Y:S02]  /*86b0*/  SHF.L.U32 R3, R29.reuse, 0x10, RZ ;  /* 0x000000101d037819 */ /* 0x040fe400000006ff */
[----:B------:R-:W-:Y:S02]  /*86c0*/  LOP3.LUT R20, R29, 0xffff0000, RZ, 0xc0, !PT ;  /* 0xffff00001d147812 */ /* 0x000fe400078ec0ff */
[C---:B------:R-:W-:Y:S02]  /*86d0*/  SHF.L.U32 R21, R30.reuse, 0x10, RZ ;  /* 0x000000101e157819 */ /* 0x040fe400000006ff */
[----:B------:R-:W-:Y:S01]  /*86e0*/  LOP3.LUT R25, R30, 0xffff0000, RZ, 0xc0, !PT ;  /* 0xffff00001e197812 */ /* 0x000fe200078ec0ff */
[----:B------:R-:W1:Y:S01]  /*86f0*/  LDTM.16dp256bit.x4 R4, tmem[UR4+0x60] ;  /* 0x00006004000479ee */ /* 0x000e620008120000 */
[----:B------:R-:W-:Y:S01]  /*8700*/  R2UR UR4, R70 ;  /* 0x00000000460472ca */ /* 0x000fe200000e0000 */
[----:B------:R-:W-:Y:S01]  /*8710*/  NOP ;  /* 0x0000000000007918 */ /* 0x000fe20000000000 */
[C---:B------:R-:W-:Y:S02]  /*8720*/  SHF.L.U32 R26, R31.reuse, 0x10, RZ ;  /* 0x000000101f1a7819 */ /* 0x040fe400000006ff */
[----:B------:R-:W-:Y:S02]  /*8730*/  LOP3.LUT R28, R31, 0xffff0000, RZ, 0xc0, !PT ;  /* 0xffff00001f1c7812 */ /* 0x000fe400078ec0ff */
[C---:B------:R-:W-:Y:S02]  /*8740*/  SHF.L.U32 R29, R36.reuse, 0x10, RZ ;  /* 0x00000010241d7819 */ /* 0x040fe400000006ff */
[----:B------:R-:W-:Y:S02]  /*8750*/  LOP3.LUT R30, R36, 0xffff0000, RZ, 0xc0, !PT ;  /* 0xffff0000241e7812 */ /* 0x000fe400078ec0ff */
[C---:B------:R-:W-:Y:S02]  /*8760*/  SHF.L.U32 R31, R37.reuse, 0x10, RZ ;  /* 0x00000010251f7819 */ /* 0x040fe400000006ff */
[----:B------:R-:W-:Y:S01]  /*8770*/  LOP3.LUT R32, R37, 0xffff0000, RZ, 0xc0, !PT ;  /* 0xffff000025207812 */ /* 0x000fe200078ec0ff */
[----:B------:R-:W-:Y:S01]  /*8780*/  UIADD3 UR4, UPT, UPT, UR4, 0xf0, URZ ;  /* 0x000000f004047890 */ /* 0x000fe2000fffe0ff */
[C---:B------:R-:W-:Y:S02]  /*8790*/  SHF.L.U32 R33, R38.reuse, 0x10, RZ ;  /* 0x0000001026217819 */ /* 0x040fe400000006ff */
[----:B------:R-:W-:Y:S02]  /*87a0*/  LOP3.LUT R34, R38, 0xffff0000, RZ, 0xc0, !PT ;  /* 0xffff000026227812 */ /* 0x000fe400078ec0ff */
[C---:B------:R-:W-:Y:S02]  /*87b0*/  SHF.L.U32 R35, R39.reuse, 0x10, RZ ;  /* 0x0000001027237819 */ /* 0x040fe400000006ff */
[----:B------:R-:W-:Y:S01]  /*87c0*/  LOP3.LUT R36, R39, 0xffff0000, RZ, 0xc0, !PT ;  /* 0xffff000027247812 */ /* 0x000fe200078ec0ff */
[C---:B-1----:R-:W-:Y:S01]  /*87d0*/  FMUL R4, R24.reuse, R4 ;  /* 0x0000000418047220 */ /* 0x042fe20000400000 */
[----:B---3--:R-:W-:Y:S01]  /*87e0*/  UPRMT UR4, UR5, 0x654, UR4 ;  /* 0x0000065405047896 */ /* 0x008fe20008000004 */
[C---:B------:R-:W-:Y:S01]  /*87f0*/  FMUL R5, R24.reuse, R5 ;  /* 0x0000000518057220 */ /* 0x040fe20000400000 */
[C---:B------:R-:W-:Y:S01]  /*8800*/  FMUL R6, R24.reuse, R6 ;  /* 0x0000000618067220 */ /* 0x040fe20000400000 */
[C---:B------:R-:W-:Y:S01]  /*8810*/  FFMA R4, R27.reuse, R0, R4 ;  /* 0x000000001b047223 */ /* 0x040fe20000000004 */
[C---:B------:R-:W-:Y:S01]  /*8820*/  FMUL R7, R24.reuse, R7 ;  /* 0x0000000718077220 */ /* 0x040fe20000400000 */
[C---:B------:R-:W-:Y:S01]  /*8830*/  FFMA R5, R27.reuse, R2, R5 ;  /* 0x000000021b057223 */ /* 0x040fe20000000005 */
[C---:B------:R-:W-:Y:S01]  /*8840*/  FFMA R6, R27.reuse, R3, R6 ;  /* 0x000000031b067223 */ /* 0x040fe20000000006 */
[C---:B------:R-:W-:Y:S01]  /*8850*/  FMUL R8, R24.reuse, R8 ;  /* 0x0000000818087220 */ /* 0x040fe20000400000 */
[----:B------:R-:W-:Y:S01]  /*8860*/  FFMA R7, R27, R20, R7 ;  /* 0x000000141b077223 */ /* 0x000fe20000000007 */
[----:B------:R-:W-:Y:S01]  /*8870*/  SYNCS.ARRIVE.TRANS64.RED.A1T0 RZ, [UR4], RZ ;  /* 0x000000ffffff79a7 */ /* 0x000fe20008100404 */
[----:B------:R-:W-:Y:S01]  /*8880*/  F2FP.BF16.F32.PACK_AB R4, R5, R4 ;  /* 0x000000040504723e */ /* 0x000fe200000010ff */
[----:B------:R-:W-:Y:S01]  /*8890*/  FFMA R8, R27, R21, R8 ;  /* 0x000000151b087223 */ /* 0x000fe20000000008 */
[C---:B------:R-:W-:Y:S01]  /*88a0*/  FMUL R9, R24.reuse, R9 ;  /* 0x0000000918097220 */ /* 0x040fe20000400000 */
[----:B------:R-:W-:Y:S01]  /*88b0*/  F2FP.BF16.F32.PACK_AB R5, R7, R6 ;  /* 0x000000060705723e */ /* 0x000fe200000010ff */
[C---:B------:R-:W-:Y:S01]  /*88c0*/  FMUL R0, R24.reuse, R10 ;  /* 0x0000000a18007220 */ /* 0x040fe20000400000 */
[C---:B------:R-:W-:Y:S01]  /*88d0*/  FMUL R2, R24.reuse, R11 ;  /* 0x0000000b18027220 */ /* 0x040fe20000400000 */
[C---:B------:R-:W-:Y:S01]  /*88e0*/  FMUL R3, R24.reuse, R12 ;  /* 0x0000000c18037220 */ /* 0x040fe20000400000 */
[C---:B------:R-:W-:Y:S01]  /*88f0*/  FFMA R9, R27.reuse, R25, R9 ;  /* 0x000000191b097223 */ /* 0x040fe20000000009 */
[C---:B------:R-:W-:Y:S01]  /*8900*/  FMUL R10, R24.reuse, R13 ;  /* 0x0000000d180a7220 */ /* 0x040fe20000400000 */
[C---:B------:R-:W-:Y:S01]  /*8910*/  FFMA R0, R27.reuse, R26, R0 ;  /* 0x0000001a1b007223 */ /* 0x040fe20000000000 */
[C---:B------:R-:W-:Y:S01]  /*8920*/  FMUL R11, R24.reuse, R14 ;  /* 0x0000000e180b7220 */ /* 0x040fe20000400000 */
[C---:B------:R-:W-:Y:S01]  /*8930*/  FFMA R2, R27.reuse, R28, R2 ;  /* 0x0000001c1b027223 */ /* 0x040fe20000000002 */
[C---:B------:R-:W-:Y:S01]  /*8940*/  FMUL R15, R24.reuse, R15 ;  /* 0x0000000f180f7220 */ /* 0x040fe20000400000 */
[C---:B------:R-:W-:Y:S01]  /*8950*/  FMUL R12, R24.reuse, R16 ;  /* 0x00000010180c7220 */ /* 0x040fe20000400000 */
[C---:B------:R-:W-:Y:S01]  /*8960*/  FFMA R3, R27.reuse, R29, R3 ;  /* 0x0000001d1b037223 */ /* 0x040fe20000000003 */
[C---:B------:R-:W-:Y:S01]  /*8970*/  FMUL R13, R24.reuse, R17 ;  /* 0x00000011180d7220 */ /* 0x040fe20000400000 */
[C---:B------:R-:W-:Y:S01]  /*8980*/  FFMA R10, R27.reuse, R30, R10 ;  /* 0x0000001e1b0a7223 */ /* 0x040fe2000000000a */
[C---:B------:R-:W-:Y:S01]  /*8990*/  FMUL R14, R24.reuse, R18 ;  /* 0x00000012180e7220 */ /* 0x040fe20000400000 */
[C---:B------:R-:W-:Y:S01]  /*89a0*/  FFMA R11, R27.reuse, R31, R11 ;  /* 0x0000001f1b0b7223 */ /* 0x040fe2000000000b */
[C---:B------:R-:W-:Y:S01]  /*89b0*/  FFMA R15, R27.reuse, R32, R15 ;  /* 0x000000201b0f7223 */ /* 0x040fe2000000000f */
[----:B------:R-:W-:Y:S01]  /*89c0*/  FMUL R19, R24, R19 ;  /* 0x0000001318137220 */ /* 0x000fe20000400000 */
[C---:B------:R-:W-:Y:S01]  /*89d0*/  FFMA R12, R27.reuse, R33, R12 ;  /* 0x000000211b0c7223 */ /* 0x040fe2000000000c */
[C---:B------:R-:W-:Y:S01]  /*89e0*/  FFMA R13, R27.reuse, R34, R13 ;  /* 0x000000221b0d7223 */ /* 0x040fe2000000000d */
[C---:B------:R-:W-:Y:S01]  /*89f0*/  FFMA R14, R27.reuse, R35, R14 ;  /* 0x000000231b0e7223 */ /* 0x040fe2000000000e */
[----:B------:R-:W-:Y:S01]  /*8a00*/  FFMA R19, R27, R36, R19 ;  /* 0x000000241b137223 */ /* 0x000fe20000000013 */
[----:B------:R-:W-:Y:S02]  /*8a10*/  F2FP.BF16.F32.PACK_AB R6, R9, R8 ;  /* 0x000000080906723e */ /* 0x000fe400000010ff */
[----:B------:R-:W-:Y:S02]  /*8a20*/  F2FP.BF16.F32.PACK_AB R7, R2, R0 ;  /* 0x000000000207723e */ /* 0x000fe400000010ff */
[----:B------:R-:W-:Y:S02]  /*8a30*/  F2FP.BF16.F32.PACK_AB R16, R10, R3 ;  /* 0x000000030a10723e */ /* 0x000fe400000010ff */
        /* <DEDUP_REMOVED lines=25> */
.L_x_128:
[----:B------:R-:W-:Y:S05]  /*8bd0*/  BSYNC.RECONVERGENT B0 ;  /* 0x0000000000007941 */ /* 0x000fea0003800200 */
.L_x_127:
[----:B------:R-:W-:Y:S01]  /*8be0*/  BAR.SYNC.DEFER_BLOCKING 0x1, 0x80 ;  /* 0x0042000000007b1d */ /* 0x000fe20000010000 */
[----:B------:R-:W-:Y:S01]  /*8bf0*/  UISETP.NE.AND UP0, UPT, UR52, -0x4, UPT ;  /* 0xfffffffc3400788c */ /* 0x000fe2000bf05270 */
[----:B------:R-:W-:Y:S08]  /*8c00*/  IADD3 R22, PT, PT, R22, 0x1, RZ ;  /* 0x0000000116167810 */ /* 0x000ff00007ffe0ff */
[----:B------:R-:W-:Y:S05]  /*8c10*/  BRA.U !UP0, `(.L_x_129) ;  /* 0x0000000108247547 */ /* 0x000fea000b800000 */
[----:B------:R-:W-:Y:S01]  /*8c20*/  ISETP.NE.AND P0, PT, R67, RZ, PT ;  /* 0x000000ff4300720c */ /* 0x000fe20003f05270 */
[----:B------:R-:W-:Y:S01]  /*8c30*/  IMAD.U32 R0, RZ, RZ, UR50 ;  /* 0x00000032ff007e24 */ /* 0x000fe2000f8e00ff */
[----:B------:R-:W-:Y:S04]  /*8c40*/  UIADD3 UR4, UPT, UPT, UR50, 0x1, URZ ;  /* 0x0000000132047890 */ /* 0x000fe8000fffe0ff */
[----:B------:R-:W-:Y:S04]  /*8c50*/  UISETP.NE.AND UP0, UPT, UR4, 0x4, UPT ;  /* 0x000000040400788c */ /* 0x000fe8000bf05270 */
[----:B------:R-:W-:Y:S03]  /*8c60*/  USEL UR50, UR4, URZ, UP0 ;  /* 0x000000ff04327287 */ /* 0x000fe60008000000 */
[----:B------:R-:W-:Y:S05]  /*8c70*/  @P0 LEA R0, R0, UR49, 0x3 ;  /* 0x0000003100000c11 */ /* 0x000fea000f8e18ff */
[----:B------:R-:W-:Y:S05]  /*8c80*/  @P0 VIADD R0, R0, 0xa0 ;  /* 0x000000a000000836 */ /* 0x000fea0000000000 */
[----:B------:R-:W-:Y:S04]  /*8c90*/  @P0 PRMT R0, R75, 0x654, R0 ;  /* 0x000006544b000816 */ /* 0x000fe80000000000 */
[----:B------:R3:W-:Y:S03]  /*8ca0*/  @P0 SYNCS.ARRIVE.TRANS64.RED.A1T0 RZ, [R0+URZ], RZ ;  /* 0x000000ff00ff09a7 */ /* 0x0007e600081004ff */
.L_x_129:
[----:B------:R-:W-:Y:S01]  /*8cb0*/  R2UR UR5, R44 ;  /* 0x000000002c0572ca */ /* 0x000fe200000e0000 */
[----:B------:R-:W-:Y:S01]  /*8cc0*/  UISETP.NE.AND UP0, UPT, UR62, URZ, UPT ;  /* 0x000000ff3e00728c */ /* 0x000fe2000bf05270 */
[----:B------:R-:W-:Y:S01]  /*8cd0*/  R2UR UR4, R45 ;  /* 0x000000002d0472ca */ /* 0x000fe200000e0000 */
[----:B------:R-:W-:Y:S01]  /*8ce0*/  UIADD3 UR52, UPT, UPT, UR52, 0x4, URZ ;  /* 0x0000000434347890 */ /* 0x000fe2000fffe0ff */
[----:B------:R-:W-:Y:S01]  /*8cf0*/  ISETP.NE.AND P0, PT, R22, 0x2, PT ;  /* 0x000000021600780c */ /* 0x000fe20003f05270 */
[----:B------:R-:W-:Y:S01]  /*8d00*/  UMOV UR54, UR63 ;  /* 0x0000003f00367c82 */ /* 0x000fe20008000000 */
[----:B------:R-:W-:Y:S02]  /*8d10*/  LOP3.LUT R46, R46, 0x1, RZ, 0x3c, !PT ;  /* 0x000000012e2e7812 */ /* 0x000fe400078e3cff */
[----:B---3--:R-:W-:Y:S02]  /*8d20*/  SEL R0, RZ, 0x1, P0 ;  /* 0x00000001ff007807 */ /* 0x008fe40000000000 */
[----:B------:R-:W-:Y:S02]  /*8d30*/  SEL R22, R22, RZ, P0 ;  /* 0x000000ff16167207 */ /* 0x000fe40000000000 */
[----:B------:R-:W-:Y:S01]  /*8d40*/  LOP3.LUT R47, R47, R0, RZ, 0x3c, !PT ;  /* 0x000000002f2f7212 */ /* 0x000fe200078e3cff */
[----:B------:R-:W-:Y:S02]  /*8d50*/  UIADD3 UR24, UPT, UPT, UR36, UR5, URZ ;  /* 0x0000000524187290 */ /* 0x000fe4000fffe0ff */
[----:B------:R-:W-:Y:S01]  /*8d60*/  UIADD3 UR51, UPT, UPT, UR37, UR4, URZ ;  /* 0x0000000425337290 */ /* 0x000fe2000fffe0ff */
[----:B------:R-:W-:Y:S11]  /*8d70*/  BRA.U UP0, `(.L_x_130) ;  /* 0xffffffcd00307547 */ /* 0x000ff6000b83ffff */
[----:B------:R-:W-:-:S13]  /*8d80*/  R2UR UR4, R59 ;  /* 0x000000003b0472ca */ /* 0x000fda00000e0000 */
[----:B------:R-:W-:-:S09]  /*8d90*/  UISETP.NE.AND UP0, UPT, UR4, URZ, UPT ;  /* 0x000000ff0400728c */ /* 0x000fd2000bf05270 */
[----:B------:R-:W-:Y:S05]  /*8da0*/  BRA.U !UP0, `(.L_x_131) ;  /* 0x0000000108487547 */ /* 0x000fea000b800000 */
[----:B------:R-:W3:Y:S02]  /*8db0*/  LDCU.64 UR4, c[0x0][0x990] ;  /* 0x00013200ff0477ac */ /* 0x000ee40008000a00 */
[----:B---3--:R-:W-:-:S04]  /*8dc0*/  UISETP.NE.U32.AND UP0, UPT, UR4, URZ, UPT ;  /* 0x000000ff0400728c */ /* 0x008fc8000bf05070 */
[----:B------:R-:W-:-:S09]  /*8dd0*/  UISETP.NE.AND.EX UP0, UPT, UR5, URZ, UPT, UP0 ;  /* 0x000000ff0500728c */ /* 0x000fd2000bf05300 */
[----:B------:R-:W-:Y:S05]  /*8de0*/  BRA.U UP0, `(.L_x_132) ;  /* 0x00000001000c7547 */ /* 0x000fea000b800000 */
[----:B------:R-:W-:-:S13]  /*8df0*/  FSETP.NEU.AND P0, PT, R27, RZ, PT ;  /* 0x000000ff1b00720b */ /* 0x000fda0003f0d000 */
[----:B------:R-:W-:Y:S05]  /*8e00*/  @!P0 EXIT ;  /* 0x000000000000894d */ /* 0x000fea0003800000 */
[----:B------:R-:W-:Y:S05]  /*8e10*/  BRA `(.L_x_131) ;  /* 0x00000000002c7947 */ /* 0x000fea0003800000 */
.L_x_132:
[----:B------:R-:W-:Y:S01]  /*8e20*/  ISETP.NE.AND P0, PT, R66, RZ, PT ;  /* 0x000000ff4200720c */ /* 0x000fe20003f05270 */
[----:B------:R-:W-:-:S12]  /*8e30*/  BSSY.RECONVERGENT B0, `(.L_x_131) ;  /* 0x0000009000007945 */ /* 0x000fd80003800200 */
[----:B------:R-:W-:Y:S05]  /*8e40*/  @P0 BRA `(.L_x_133) ;  /* 0x0000000000140947 */ /* 0x000fea0003800000 */
[----:B------:R-:W3:Y:S02]  /*8e50*/  LDCU.64 UR4, c[0x0][0x988] ;  /* 0x00013100ff0477ac */ /* 0x000ee40008000a00 */
[----:B---3--:R-:W-:-:S04]  /*8e60*/  ISETP.NE.U32.AND P0, PT, RZ, UR4, PT ;  /* 0x00000004ff007c0c */ /* 0x008fc8000bf05070 */
[----:B------:R-:W-:-:S13]  /*8e70*/  ISETP.NE.AND.EX P0, PT, RZ, UR5, PT, P0 ;  /* 0x00000005ff007c0c */ /* 0x000fda000bf05300 */
[----:B------:R-:W-:Y:S05]  /*8e80*/  @!P0 EXIT ;  /* 0x000000000000894d */ /* 0x000fea0003800000 */
[----:B------:R-:W-:Y:S05]  /*8e90*/  BRA `(.L_x_134) ;  /* 0x0000000000087947 */ /* 0x000fea0003800000 */
.L_x_133:
[----:B------:R-:W-:-:S13]  /*8ea0*/  FSETP.NEU.AND P0, PT, R27, RZ, PT ;  /* 0x000000ff1b00720b */ /* 0x000fda0003f0d000 */
[----:B------:R-:W-:Y:S05]  /*8eb0*/  @!P0 EXIT ;  /* 0x000000000000894d */ /* 0x000fea0003800000 */
.L_x_134:
[----:B------:R-:W-:Y:S05]  /*8ec0*/  BSYNC.RECONVERGENT B0 ;  /* 0x0000000000007941 */ /* 0x000fea0003800200 */
.L_x_131:
[----:B------:R-:W3:Y:S01]  /*8ed0*/  S2UR UR5, SR_CgaCtaId ;  /* 0x00000000000579c3 */ /* 0x000ee20000008800 */
[----:B------:R-:W-:Y:S01]  /*8ee0*/  ULEA UR4, UR50, UR49, 0x3 ;  /* 0x0000003132047291 */ /* 0x000fe2000f8e18ff */
[----:B------:R-:W-:-:S04]  /*8ef0*/  DEPBAR.LE SB0, 0x0 ;  /* 0x000080000000791a */ /* 0x000fc80000000000 */
[----:B------:R-:W-:-:S04]  /*8f00*/  UIADD3 UR4, UPT, UPT, UR4, 0xa0, URZ ;  /* 0x000000a004047890 */ /* 0x000fc8000fffe0ff */
[----:B---3--:R-:W-:-:S09]  /*8f10*/  UPRMT UR4, UR5, 0x654, UR4 ;  /* 0x0000065405047896 */ /* 0x008fd20008000004 */
[----:B------:R-:W-:Y:S01]  /*8f20*/  SYNCS.ARRIVE.TRANS64.RED.A1T0 RZ, [UR4], RZ ;  /* 0x000000ffffff79a7 */ /* 0x000fe20008100404 */
[----:B------:R-:W-:Y:S05]  /*8f30*/  EXIT ;  /* 0x000000000000794d */ /* 0x000fea0003800000 */
.L_x_25:
[----:B------:R-:W-:Y:S07]  /*8f40*/  MOV R0, UR17 ;  /* 0x0000001100007c02 */ /* 0x000fee0008000f00 */
.L_x_135:
[----:B--2---:R2:W4:Y:S02]  /*8f50*/  SYNCS.PHASECHK.TRANS64.TRYWAIT P0, [R0+URZ+0x40], R5 ;  /* 0x00004005000075a7 */ /* 0x00452400080011ff */
[----:B----4-:R-:W-:Y:S05]  /*8f60*/  @!P0 NANOSLEEP.SYNCS 0x989680 ;  /* 0x009896800000895d */ /* 0x010fea0003900000 */
[----:B------:R-:W4:Y:S02]  /*8f70*/  @!P0 SYNCS.PHASECHK.TRANS64 P0, [R0+URZ+0x40], R5 ;  /* 0x00004005000085a7 */ /* 0x000f2400080010ff */
[----:B----4-:R-:W-:Y:S05]  /*8f80*/  @!P0 BRA `(.L_x_135) ;  /* 0xfffffffc00f08947 */ /* 0x010fea000383ffff */
[----:B------:R-:W-:Y:S05]  /*8f90*/  BRA `(.L_x_24) ;  /* 0xffffff8800d47947 */ /* 0x000fea000383ffff */
.L_x_32:
[----:B------:R-:W-:Y:S07]  /*8fa0*/  MOV R0, UR9 ;  /* 0x0000000900007c02 */ /* 0x000fee0008000f00 */
.L_x_136:
[----:B--2---:R2:W4:Y:S02]  /*8fb0*/  SYNCS.PHASECHK.TRANS64.TRYWAIT P0, [R0+URZ+0x40], R5 ;  /* 0x00004005000075a7 */ /* 0x00452400080011ff */
[----:B----4-:R-:W-:Y:S05]  /*8fc0*/  @!P0 NANOSLEEP.SYNCS 0x989680 ;  /* 0x009896800000895d */ /* 0x010fea0003900000 */
[----:B------:R-:W4:Y:S02]  /*8fd0*/  @!P0 SYNCS.PHASECHK.TRANS64 P0, [R0+URZ+0x40], R5 ;  /* 0x00004005000085a7 */ /* 0x000f2400080010ff */
[----:B----4-:R-:W-:Y:S05]  /*8fe0*/  @!P0 BRA `(.L_x_136) ;  /* 0xfffffffc00f08947 */ /* 0x010fea000383ffff */
[----:B------:R-:W-:Y:S05]  /*8ff0*/  BRA `(.L_x_31) ;  /* 0xffffff9000907947 */ /* 0x000fea000383ffff */
.L_x_37:
[----:B-1----:R-:W-:-:S07]  /*9000*/  MOV R0, UR41 ;  /* 0x0000002900007c02 */ /* 0x002fce0008000f00 */
.L_x_137:
[----:B-1----:R1:W2:Y:S02]  /*9010*/  SYNCS.PHASECHK.TRANS64.TRYWAIT P0, [R0+URZ+0xd0], R4 ;  /* 0x0000d004000075a7 */ /* 0x0022a400080011ff */
[----:B--2---:R-:W-:Y:S05]  /*9020*/  @!P0 NANOSLEEP.SYNCS 0x989680 ;  /* 0x009896800000895d */ /* 0x004fea0003900000 */
[----:B------:R-:W2:Y:S02]  /*9030*/  @!P0 SYNCS.PHASECHK.TRANS64 P0, [R0+URZ+0xd0], R4 ;  /* 0x0000d004000085a7 */ /* 0x000ea400080010ff */
[----:B--2---:R-:W-:Y:S05]  /*9040*/  @!P0 BRA `(.L_x_137) ;  /* 0xfffffffc00f08947 */ /* 0x004fea000383ffff */
[----:B------:R-:W-:Y:S05]  /*9050*/  BRA `(.L_x_138) ;  /* 0xffffff9400a07947 */ /* 0x000fea000383ffff */
.L_x_41:
[----:B------:R-:W-:-:S07]  /*9060*/  MOV R0, UR4 ;  /* 0x0000000400007c02 */ /* 0x000fce0008000f00 */
.L_x_139:
[----:B-1----:R1:W2:Y:S02]  /*9070*/  SYNCS.PHASECHK.TRANS64.TRYWAIT P0, [R0+URZ], R2 ;  /* 0x00000002000075a7 */ /* 0x0022a400080011ff */
[----:B--2---:R-:W-:Y:S05]  /*9080*/  @!P0 NANOSLEEP.SYNCS 0x989680 ;  /* 0x009896800000895d */ /* 0x004fea0003900000 */
[----:B------:R-:W2:Y:S02]  /*9090*/  @!P0 SYNCS.PHASECHK.TRANS64 P0, [R0+URZ], R2 ;  /* 0x00000002000085a7 */ /* 0x000ea400080010ff */
[----:B--2---:R-:W-:Y:S05]  /*90a0*/  @!P0 BRA `(.L_x_139) ;  /* 0xfffffffc00f08947 */ /* 0x004fea000383ffff */
[----:B------:R-:W-:Y:S05]  /*90b0*/  BRA `(.L_x_140) ;  /* 0xffffff9c00347947 */ /* 0x000fea000383ffff */
.L_x_42:
[----:B------:R-:W-:-:S07]  /*90c0*/  MOV R0, UR5 ;  /* 0x0000000500007c02 */ /* 0x000fce0008000f00 */
.L_x_141:
[----:B-1----:R1:W2:Y:S02]  /*90d0*/  SYNCS.PHASECHK.TRANS64.TRYWAIT P0, [R0+URZ], R3 ;  /* 0x00000003000075a7 */ /* 0x0022a400080011ff */
[----:B--2---:R-:W-:Y:S05]  /*90e0*/  @!P0 NANOSLEEP.SYNCS 0x989680 ;  /* 0x009896800000895d */ /* 0x004fea0003900000 */
[----:B------:R-:W2:Y:S02]  /*90f0*/  @!P0 SYNCS.PHASECHK.TRANS64 P0, [R0+URZ], R3 ;  /* 0x00000003000085a7 */ /* 0x000ea400080010ff */
[----:B--2---:R-:W-:Y:S05]  /*9100*/  @!P0 BRA `(.L_x_141) ;  /* 0xfffffffc00f08947 */ /* 0x004fea000383ffff */
[----:B------:R-:W-:Y:S05]  /*9110*/  BRA `(.L_x_142) ;  /* 0xffffff9c00407947 */ /* 0x000fea000383ffff */
.L_x_43:
[----:B------:R-:W-:-:S07]  /*9120*/  MOV R0, UR5 ;  /* 0x0000000500007c02 */ /* 0x000fce0008000f00 */
.L_x_143:
[----:B-1----:R1:W2:Y:S02]  /*9130*/  SYNCS.PHASECHK.TRANS64.TRYWAIT P0, [R0+URZ], R3 ;  /* 0x00000003000075a7 */ /* 0x0022a400080011ff */
[----:B--2---:R-:W-:Y:S05]  /*9140*/  @!P0 NANOSLEEP.SYNCS 0x989680 ;  /* 0x009896800000895d */ /* 0x004fea0003900000 */
[----:B------:R-:W2:Y:S02]  /*9150*/  @!P0 SYNCS.PHASECHK.TRANS64 P0, [R0+URZ], R3 ;  /* 0x00000003000085a7 */ /* 0x000ea400080010ff */
[----:B--2---:R-:W-:Y:S05]  /*9160*/  @!P0 BRA `(.L_x_143) ;  /* 0xfffffffc00f08947 */ /* 0x004fea000383ffff */
[----:B------:R-:W-:Y:S05]  /*9170*/  BRA `(.L_x_144) ;  /* 0xffffff9c004c7947 */ /* 0x000fea000383ffff */
.L_x_44:
[----:B------:R-:W-:-:S07]  /*9180*/  MOV R0, UR5 ;  /* 0x0000000500007c02 */ /* 0x000fce0008000f00 */
.L_x_145:
[----:B-1----:R1:W2:Y:S02]  /*9190*/  SYNCS.PHASECHK.TRANS64.TRYWAIT P0, [R0+URZ], R3 ;  /* 0x00000003000075a7 */ /* 0x0022a400080011ff */
[----:B--2---:R-:W-:Y:S05]  /*91a0*/  @!P0 NANOSLEEP.SYNCS 0x989680 ;  /* 0x009896800000895d */ /* 0x004fea0003900000 */
[----:B------:R-:W2:Y:S02]  /*91b0*/  @!P0 SYNCS.PHASECHK.TRANS64 P0, [R0+URZ], R3 ;  /* 0x00000003000085a7 */ /* 0x000ea400080010ff */
[----:B--2---:R-:W-:Y:S05]  /*91c0*/  @!P0 BRA `(.L_x_145) ;  /* 0xfffffffc00f08947 */ /* 0x004fea000383ffff */
[----:B------:R-:W-:Y:S05]  /*91d0*/  BRA `(.L_x_146) ;  /* 0xffffff9c00587947 */ /* 0x000fea000383ffff */
.L_x_45:
[----:B------:R-:W-:-:S07]  /*91e0*/  MOV R0, UR5 ;  /* 0x0000000500007c02 */ /* 0x000fce0008000f00 */
.L_x_147:
[----:B-1----:R1:W2:Y:S02]  /*91f0*/  SYNCS.PHASECHK.TRANS64.TRYWAIT P0, [R0+URZ], R3 ;  /* 0x00000003000075a7 */ /* 0x0022a400080011ff */
[----:B--2---:R-:W-:Y:S05]  /*9200*/  @!P0 NANOSLEEP.SYNCS 0x989680 ;  /* 0x009896800000895d */ /* 0x004fea0003900000 */
[----:B------:R-:W2:Y:S02]  /*9210*/  @!P0 SYNCS.PHASECHK.TRANS64 P0, [R0+URZ], R3 ;  /* 0x00000003000085a7 */ /* 0x000ea400080010ff */
[----:B--2---:R-:W-:Y:S05]  /*9220*/  @!P0 BRA `(.L_x_147) ;  /* 0xfffffffc00f08947 */ /* 0x004fea000383ffff */
[----:B------:R-:W-:Y:S05]  /*9230*/  BRA `(.L_x_148) ;  /* 0xffffff9c00647947 */ /* 0x000fea000383ffff */
.L_x_46:
[----:B------:R-:W-:-:S07]  /*9240*/  MOV R0, UR5 ;  /* 0x0000000500007c02 */ /* 0x000fce0008000f00 */
.L_x_149:
[----:B-1----:R1:W2:Y:S02]  /*9250*/  SYNCS.PHASECHK.TRANS64.TRYWAIT P0, [R0+URZ], R3 ;  /* 0x00000003000075a7 */ /* 0x0022a400080011ff */
[----:B--2---:R-:W-:Y:S05]  /*9260*/  @!P0 NANOSLEEP.SYNCS 0x989680 ;  /* 0x009896800000895d */ /* 0x004fea0003900000 */
[----:B------:R-:W2:Y:S02]  /*9270*/  @!P0 SYNCS.PHASECHK.TRANS64 P0, [R0+URZ], R3 ;  /* 0x00000003000085a7 */ /* 0x000ea400080010ff */
[----:B--2---:R-:W-:Y:S05]  /*9280*/  @!P0 BRA `(.L_x_149) ;  /* 0xfffffffc00f08947 */ /* 0x004fea000383ffff */
[----:B------:R-:W-:Y:S05]  /*9290*/  BRA `(.L_x_150) ;  /* 0xffffff9c00707947 */ /* 0x000fea000383ffff */
.L_x_47:
[----:B------:R-:W-:-:S07]  /*92a0*/  MOV R0, UR5 ;  /* 0x0000000500007c02 */ /* 0x000fce0008000f00 */
.L_x_151:
[----:B-1----:R1:W2:Y:S02]  /*92b0*/  SYNCS.PHASECHK.TRANS64.TRYWAIT P0, [R0+URZ], R3 ;  /* 0x00000003000075a7 */ /* 0x0022a400080011ff */
[----:B--2---:R-:W-:Y:S05]  /*92c0*/  @!P0 NANOSLEEP.SYNCS 0x989680 ;  /* 0x009896800000895d */ /* 0x004fea0003900000 */
[----:B------:R-:W2:Y:S02]  /*92d0*/  @!P0 SYNCS.PHASECHK.TRANS64 P0, [R0+URZ], R3 ;  /* 0x00000003000085a7 */ /* 0x000ea400080010ff */
[----:B--2---:R-:W-:Y:S05]  /*92e0*/  @!P0 BRA `(.L_x_151) ;  /* 0xfffffffc00f08947 */ /* 0x004fea000383ffff */
[----:B------:R-:W-:Y:S05]  /*92f0*/  BRA `(.L_x_152) ;  /* 0xffffff9c007c7947 */ /* 0x000fea000383ffff */
.L_x_50:
[----:B------:R-:W-:-:S07]  /*9300*/  MOV R4, UR4 ;  /* 0x0000000400047c02 */ /* 0x000fce0008000f00 */
.L_x_153:
[----:B-1----:R1:W2:Y:S02]  /*9310*/  SYNCS.PHASECHK.TRANS64.TRYWAIT P1, [R4+URZ+0xd8], R6 ;  /* 0x0000d806040075a7 */ /* 0x0022a400080211ff */
[----:B--2---:R-:W-:Y:S05]  /*9320*/  @!P1 NANOSLEEP.SYNCS 0x989680 ;  /* 0x009896800000995d */ /* 0x004fea0003900000 */
[----:B------:R-:W2:Y:S02]  /*9330*/  @!P1 SYNCS.PHASECHK.TRANS64 P1, [R4+URZ+0xd8], R6 ;  /* 0x0000d806040095a7 */ /* 0x000ea400080210ff */
[----:B--2---:R-:W-:Y:S05]  /*9340*/  @!P1 BRA `(.L_x_153) ;  /* 0xfffffffc00f09947 */ /* 0x004fea000383ffff */
[----:B------:R-:W-:Y:S05]  /*9350*/  BRA `(.L_x_154) ;  /* 0xffffff9c00e87947 */ /* 0x000fea000383ffff */
.L_x_51:
[----:B-1----:R-:W-:-:S07]  /*9360*/  MOV R4, UR4 ;  /* 0x0000000400047c02 */ /* 0x002fce0008000f00 */
.L_x_155:
[----:B-1----:R1:W2:Y:S02]  /*9370*/  SYNCS.PHASECHK.TRANS64.TRYWAIT P1, [R4+URZ+0xd0], R5 ;  /* 0x0000d005040075a7 */ /* 0x0022a400080211ff */
[----:B--2---:R-:W-:Y:S05]  /*9380*/  @!P1 NANOSLEEP.SYNCS 0x989680 ;  /* 0x009896800000995d */ /* 0x004fea0003900000 */
[----:B------:R-:W2:Y:S02]  /*9390*/  @!P1 SYNCS.PHASECHK.TRANS64 P1, [R4+URZ+0xd0], R5 ;  /* 0x0000d005040095a7 */ /* 0x000ea400080210ff */
[----:B--2---:R-:W-:Y:S05]  /*93a0*/  @!P1 BRA `(.L_x_155) ;  /* 0xfffffffc00f09947 */ /* 0x004fea000383ffff */
[----:B------:R-:W-:Y:S05]  /*93b0*/  BRA `(.L_x_156) ;  /* 0xffffff9c00f07947 */ /* 0x000fea000383ffff */
.L_x_59:
[----:B------:R-:W-:-:S07]  /*93c0*/  MOV R2, UR20 ;  /* 0x0000001400027c02 */ /* 0x000fce0008000f00 */
.L_x_157:
[----:B-1----:R1:W2:Y:S02]  /*93d0*/  SYNCS.PHASECHK.TRANS64.TRYWAIT P0, [R2+URZ+0xd0], R4 ;  /* 0x0000d004020075a7 */ /* 0x0022a400080011ff */
[----:B--2---:R-:W-:Y:S05]  /*93e0*/  @!P0 NANOSLEEP.SYNCS 0x989680 ;  /* 0x009896800000895d */ /* 0x004fea0003900000 */
[----:B------:R-:W2:Y:S02]  /*93f0*/  @!P0 SYNCS.PHASECHK.TRANS64 P0, [R2+URZ+0xd0], R4 ;  /* 0x0000d004020085a7 */ /* 0x000ea400080010ff */
[----:B--2---:R-:W-:Y:S05]  /*9400*/  @!P0 BRA `(.L_x_157) ;  /* 0xfffffffc00f08947 */ /* 0x004fea000383ffff */
[----:B------:R-:W-:Y:S05]  /*9410*/  BRA `(.L_x_158) ;  /* 0xffffffa400847947 */ /* 0x000fea000383ffff */
.L_x_60:
[----:B------:R-:W-:-:S07]  /*9420*/  MOV R4, UR25 ;  /* 0x0000001900047c02 */ /* 0x000fce0008000f00 */
.L_x_159:
[----:B-1----:R1:W2:Y:S02]  /*9430*/  SYNCS.PHASECHK.TRANS64.TRYWAIT P0, [R4+URZ+0xf0], R2 ;  /* 0x0000f002040075a7 */ /* 0x0022a400080011ff */
[----:B--2---:R-:W-:Y:S05]  /*9440*/  @!P0 NANOSLEEP.SYNCS 0x989680 ;  /* 0x009896800000895d */ /* 0x004fea0003900000 */
[----:B------:R-:W2:Y:S02]  /*9450*/  @!P0 SYNCS.PHASECHK.TRANS64 P0, [R4+URZ+0xf0], R2 ;  /* 0x0000f002040085a7 */ /* 0x000ea400080010ff */
[----:B--2---:R-:W-:Y:S05]  /*9460*/  @!P0 BRA `(.L_x_159) ;  /* 0xfffffffc00f08947 */ /* 0x004fea000383ffff */
[----:B------:R-:W-:Y:S05]  /*9470*/  BRA `(.L_x_160) ;  /* 0xffffffa400a07947 */ /* 0x000fea000383ffff */
.L_x_63:
[----:B-1----:R-:W-:Y:S07]  /*9480*/  MOV R2, UR18 ;  /* 0x0000001200027c02 */ /* 0x002fee0008000f00 */
.L_x_161:
[----:B-1----:R1:W2:Y:S02]  /*9490*/  SYNCS.PHASECHK.TRANS64.TRYWAIT P0, [R2+URZ], R5 ;  /* 0x00000005020075a7 */ /* 0x0022a400080011ff */
[----:B--2---:R-:W-:Y:S05]  /*94a0*/  @!P0 NANOSLEEP.SYNCS 0x989680 ;  /* 0x009896800000895d */ /* 0x004fea0003900000 */
[----:B------:R-:W2:Y:S02]  /*94b0*/  @!P0 SYNCS.PHASECHK.TRANS64 P0, [R2+URZ], R5 ;  /* 0x00000005020085a7 */ /* 0x000ea400080010ff */
[----:B--2---:R-:W-:Y:S05]  /*94c0*/  @!P0 BRA `(.L_x_161) ;  /* 0xfffffffc00f08947 */ /* 0x004fea000383ffff */
[----:B------:R-:W-:Y:S05]  /*94d0*/  BRA `(.L_x_62) ;  /* 0xffffffa400c47947 */ /* 0x000fea000383ffff */
.L_x_66:
[----:B------:R-:W-:-:S07]  /*94e0*/  MOV R2, UR4 ;  /* 0x0000000400027c02 */ /* 0x000fce0008000f00 */
.L_x_162:
[----:B-1----:R1:W3:Y:S02]  /*94f0*/  SYNCS.PHASECHK.TRANS64.TRYWAIT P0, [R2+URZ], R3 ;  /* 0x00000003020075a7 */ /* 0x0022e400080011ff */
[----:B---3--:R-:W-:Y:S05]  /*9500*/  @!P0 NANOSLEEP.SYNCS 0x989680 ;  /* 0x009896800000895d */ /* 0x008fea0003900000 */
[----:B------:R-:W3:Y:S02]  /*9510*/  @!P0 SYNCS.PHASECHK.TRANS64 P0, [R2+URZ], R3 ;  /* 0x00000003020085a7 */ /* 0x000ee400080010ff */
[----:B---3--:R-:W-:Y:S05]  /*9520*/  @!P0 BRA `(.L_x_162) ;  /* 0xfffffffc00f08947 */ /* 0x008fea000383ffff */
[----:B------:R-:W-:Y:S05]  /*9530*/  BRA `(.L_x_163) ;  /* 0xffffffa800c07947 */ /* 0x000fea000383ffff */
.L_x_67:
[----:B------:R-:W-:-:S07]  /*9540*/  MOV R2, UR4 ;  /* 0x0000000400027c02 */ /* 0x000fce0008000f00 */
.L_x_164:
[----:B-1----:R1:W2:Y:S02]  /*9550*/  SYNCS.PHASECHK.TRANS64.TRYWAIT P0, [R2+URZ], R3 ;  /* 0x00000003020075a7 */ /* 0x0022a400080011ff */
[----:B--2---:R-:W-:Y:S05]  /*9560*/  @!P0 NANOSLEEP.SYNCS 0x989680 ;  /* 0x009896800000895d */ /* 0x004fea0003900000 */
[----:B------:R-:W2:Y:S02]  /*9570*/  @!P0 SYNCS.PHASECHK.TRANS64 P0, [R2+URZ], R3 ;  /* 0x00000003020085a7 */ /* 0x000ea400080010ff */
[----:B--2---:R-:W-:Y:S05]  /*9580*/  @!P0 BRA `(.L_x_164) ;  /* 0xfffffffc00f08947 */ /* 0x004fea000383ffff */
[----:B------:R-:W-:Y:S05]  /*9590*/  BRA `(.L_x_165) ;  /* 0xffffffa800cc7947 */ /* 0x000fea000383ffff */
.L_x_72:
[----:B------:R-:W-:Y:S07]  /*95a0*/  MOV R0, UR20 ;  /* 0x0000001400007c02 */ /* 0x000fee0008000f00 */
.L_x_166:
[----:B-1----:R1:W2:Y:S02]  /*95b0*/  SYNCS.PHASECHK.TRANS64.TRYWAIT P0, [R0+URZ+0xd0], R2 ;  /* 0x0000d002000075a7 */ /* 0x0022a400080011ff */
[----:B--2---:R-:W-:Y:S05]  /*95c0*/  @!P0 NANOSLEEP.SYNCS 0x989680 ;  /* 0x009896800000895d */ /* 0x004fea0003900000 */
[----:B------:R-:W2:Y:S02]  /*95d0*/  @!P0 SYNCS.PHASECHK.TRANS64 P0, [R0+URZ+0xd0], R2 ;  /* 0x0000d002000085a7 */ /* 0x000ea400080010ff */
[----:B--2---:R-:W-:Y:S05]  /*95e0*/  @!P0 BRA `(.L_x_166) ;  /* 0xfffffffc00f08947 */ /* 0x004fea000383ffff */
[----:B------:R-:W-:Y:S05]  /*95f0*/  BRA `(.L_x_167) ;  /* 0xffffffb0002c7947 */ /* 0x000fea000383ffff */
.L_x_75:
[----:B------:R-:W-:Y:S07]  /*9600*/  MOV R0, UR20 ;  /* 0x0000001400007c02 */ /* 0x000fee0008000f00 */
.L_x_168:
[----:B-1----:R1:W2:Y:S02]  /*9610*/  SYNCS.PHASECHK.TRANS64.TRYWAIT P2, [R0+URZ+0xc8], R2 ;  /* 0x0000c802000075a7 */ /* 0x0022a400080411ff */
[----:B--2---:R-:W-:Y:S05]  /*9620*/  @!P2 NANOSLEEP.SYNCS 0x989680 ;  /* 0x009896800000a95d */ /* 0x004fea0003900000 */
[----:B------:R-:W2:Y:S02]  /*9630*/  @!P2 SYNCS.PHASECHK.TRANS64 P2, [R0+URZ+0xc8], R2 ;  /* 0x0000c8020000a5a7 */ /* 0x000ea400080410ff */
[----:B--2---:R-:W-:Y:S05]  /*9640*/  @!P2 BRA `(.L_x_168) ;  /* 0xfffffffc00f0a947 */ /* 0x004fea000383ffff */
[----:B------:R-:W-:Y:S05]  /*9650*/  BRA `(.L_x_74) ;  /* 0xffffffb400907947 */ /* 0x000fea000383ffff */
.L_x_78:
[----:B------:R-:W-:Y:S07]  /*9660*/  MOV R2, UR20 ;  /* 0x0000001400027c02 */ /* 0x000fee0008000f00 */
.L_x_169:
[----:B-1----:R1:W2:Y:S02]  /*9670*/  SYNCS.PHASECHK.TRANS64.TRYWAIT P1, [R2+URZ+0xa0], R8 ;  /* 0x0000a008020075a7 */ /* 0x0022a400080211ff */
[----:B--2---:R-:W-:Y:S05]  /*9680*/  @!P1 NANOSLEEP.SYNCS 0x989680 ;  /* 0x009896800000995d */ /* 0x004fea0003900000 */
[----:B------:R-:W2:Y:S02]  /*9690*/  @!P1 SYNCS.PHASECHK.TRANS64 P1, [R2+URZ+0xa0], R8 ;  /* 0x0000a008020095a7 */ /* 0x000ea400080210ff */
[----:B--2---:R-:W-:Y:S05]  /*96a0*/  @!P1 BRA `(.L_x_169) ;  /* 0xfffffffc00f09947 */ /* 0x004fea000383ffff */
[----:B------:R-:W-:Y:S05]  /*96b0*/  BRA `(.L_x_170) ;  /* 0xffffffb800447947 */ /* 0x000fea000383ffff */
.L_x_79:
[----:B------:R-:W-:Y:S07]  /*96c0*/  MOV R2, UR20 ;  /* 0x0000001400027c02 */ /* 0x000fee0008000f00 */
.L_x_171:
[----:B-1----:R1:W2:Y:S02]  /*96d0*/  SYNCS.PHASECHK.TRANS64.TRYWAIT P1, [R2+URZ+0xa8], R8 ;  /* 0x0000a808020075a7 */ /* 0x0022a400080211ff */
[----:B--2---:R-:W-:Y:S05]  /*96e0*/  @!P1 NANOSLEEP.SYNCS 0x989680 ;  /* 0x009896800000995d */ /* 0x004fea0003900000 */
[----:B------:R-:W2:Y:S02]  /*96f0*/  @!P1 SYNCS.PHASECHK.TRANS64 P1, [R2+URZ+0xa8], R8 ;  /* 0x0000a808020095a7 */ /* 0x000ea400080210ff */
[----:B--2---:R-:W-:Y:S05]  /*9700*/  @!P1 BRA `(.L_x_171) ;  /* 0xfffffffc00f09947 */ /* 0x004fea000383ffff */
[----:B------:R-:W-:Y:S05]  /*9710*/  BRA `(.L_x_172) ;  /* 0xffffffb8008c7947 */ /* 0x000fea000383ffff */
.L_x_80:
[----:B------:R-:W-:Y:S07]  /*9720*/  MOV R2, UR20 ;  /* 0x0000001400027c02 */ /* 0x000fee0008000f00 */
.L_x_173:
[----:B-1----:R1:W2:Y:S02]  /*9730*/  SYNCS.PHASECHK.TRANS64.TRYWAIT P1, [R2+URZ+0xb0], R8 ;  /* 0x0000b008020075a7 */ /* 0x0022a400080211ff */
[----:B--2---:R-:W-:Y:S05]  /*9740*/  @!P1 NANOSLEEP.SYNCS 0x989680 ;  /* 0x009896800000995d */ /* 0x004fea0003900000 */
[----:B------:R-:W2:Y:S02]  /*9750*/  @!P1 SYNCS.PHASECHK.TRANS64 P1, [R2+URZ+0xb0], R8 ;  /* 0x0000b008020095a7 */ /* 0x000ea400080210ff */
[----:B--2---:R-:W-:Y:S05]  /*9760*/  @!P1 BRA `(.L_x_173) ;  /* 0xfffffffc00f09947 */ /* 0x004fea000383ffff */
[----:B------:R-:W-:Y:S05]  /*9770*/  BRA `(.L_x_174) ;  /* 0xffffffb800d47947 */ /* 0x000fea000383ffff */
.L_x_81:
[----:B------:R-:W-:Y:S07]  /*9780*/  MOV R0, UR20 ;  /* 0x0000001400007c02 */ /* 0x000fee0008000f00 */
.L_x_175:
[----:B-1----:R1:W2:Y:S02]  /*9790*/  SYNCS.PHASECHK.TRANS64.TRYWAIT P0, [R0+URZ+0xb8], R8 ;  /* 0x0000b808000075a7 */ /* 0x0022a400080011ff */
[----:B--2---:R-:W-:Y:S05]  /*97a0*/  @!P0 NANOSLEEP.SYNCS 0x989680 ;  /* 0x009896800000895d */ /* 0x004fea0003900000 */
[----:B------:R-:W2:Y:S02]  /*97b0*/  @!P0 SYNCS.PHASECHK.TRANS64 P0, [R0+URZ+0xb8], R8 ;  /* 0x0000b808000085a7 */ /* 0x000ea400080010ff */
[----:B--2---:R-:W-:Y:S05]  /*97c0*/  @!P0 BRA `(.L_x_175) ;  /* 0xfffffffc00f08947 */ /* 0x004fea000383ffff */
[----:B------:R-:W-:Y:S05]  /*97d0*/  BRA `(.L_x_176) ;  /* 0xffffffbc001c7947 */ /* 0x000fea000383ffff */
.L_x_83:
[----:B------:R-:W-:-:S07]  /*97e0*/  MOV R0, UR20 ;  /* 0x0000001400007c02 */ /* 0x000fce0008000f00 */
.L_x_177:
[----:B--2---:R2:W3:Y:S02]  /*97f0*/  SYNCS.PHASECHK.TRANS64.TRYWAIT P0, [R0+URZ+0xa0], R2 ;  /* 0x0000a002000075a7 */ /* 0x0044e400080011ff */
[----:B---3--:R-:W-:Y:S05]  /*9800*/  @!P0 NANOSLEEP.SYNCS 0x989680 ;  /* 0x009896800000895d */ /* 0x008fea0003900000 */
[----:B------:R-:W3:Y:S02]  /*9810*/  @!P0 SYNCS.PHASECHK.TRANS64 P0, [R0+URZ+0xa0], R2 ;  /* 0x0000a002000085a7 */ /* 0x000ee400080010ff */
[----:B---3--:R-:W-:Y:S05]  /*9820*/  @!P0 BRA `(.L_x_177) ;  /* 0xfffffffc00f08947 */ /* 0x008fea000383ffff */
[----:B------:R-:W-:Y:S05]  /*9830*/  BRA `(.L_x_178) ;  /* 0xffffffbc00807947 */ /* 0x000fea000383ffff */
.L_x_84:
[----:B--2---:R-:W-:-:S07]  /*9840*/  MOV R0, UR20 ;  /* 0x0000001400007c02 */ /* 0x004fce0008000f00 */
.L_x_179:
[----:B--2---:R2:W3:Y:S02]  /*9850*/  SYNCS.PHASECHK.TRANS64.TRYWAIT P0, [R0+URZ+0xa8], R2 ;  /* 0x0000a802000075a7 */ /* 0x0044e400080011ff */
[----:B---3--:R-:W-:Y:S05]  /*9860*/  @!P0 NANOSLEEP.SYNCS 0x989680 ;  /* 0x009896800000895d */ /* 0x008fea0003900000 */
[----:B------:R-:W3:Y:S02]  /*9870*/  @!P0 SYNCS.PHASECHK.TRANS64 P0, [R0+URZ+0xa8], R2 ;  /* 0x0000a802000085a7 */ /* 0x000ee400080010ff */
[----:B---3--:R-:W-:Y:S05]  /*9880*/  @!P0 BRA `(.L_x_179) ;  /* 0xfffffffc00f08947 */ /* 0x008fea000383ffff */
[----:B------:R-:W-:Y:S05]  /*9890*/  BRA `(.L_x_180) ;  /* 0xffffffbc00707947 */ /* 0x000fea000383ffff */
.L_x_85:
[----:B--2---:R-:W-:-:S07]  /*98a0*/  MOV R0, UR20 ;  /* 0x0000001400007c02 */ /* 0x004fce0008000f00 */
.L_x_181:
[----:B--2---:R2:W3:Y:S02]  /*98b0*/  SYNCS.PHASECHK.TRANS64.TRYWAIT P0, [R0+URZ+0xb0], R2 ;  /* 0x0000b002000075a7 */ /* 0x0044e400080011ff */
[----:B---3--:R-:W-:Y:S05]  /*98c0*/  @!P0 NANOSLEEP.SYNCS 0x989680 ;  /* 0x009896800000895d */ /* 0x008fea0003900000 */
[----:B------:R-:W3:Y:S02]  /*98d0*/  @!P0 SYNCS.PHASECHK.TRANS64 P0, [R0+URZ+0xb0], R2 ;  /* 0x0000b002000085a7 */ /* 0x000ee400080010ff */
[----:B---3--:R-:W-:Y:S05]  /*98e0*/  @!P0 BRA `(.L_x_181) ;  /* 0xfffffffc00f08947 */ /* 0x008fea000383ffff */
[----:B------:R-:W-:Y:S05]  /*98f0*/  BRA `(.L_x_182) ;  /* 0xffffffbc00607947 */ /* 0x000fea000383ffff */
.L_x_87:
[----:B------:R-:W-:Y:S07]  /*9900*/  MOV R0, UR49 ;  /* 0x0000003100007c02 */ /* 0x000fee0008000f00 */
.L_x_183:
[----:B-1----:R1:W2:Y:S02]  /*9910*/  SYNCS.PHASECHK.TRANS64.TRYWAIT P0, [R0+URZ+0xd0], R2 ;  /* 0x0000d002000075a7 */ /* 0x0022a400080011ff */
[----:B--2---:R-:W-:Y:S05]  /*9920*/  @!P0 NANOSLEEP.SYNCS 0x989680 ;  /* 0x009896800000895d */ /* 0x004fea0003900000 */
[----:B------:R-:W2:Y:S02]  /*9930*/  @!P0 SYNCS.PHASECHK.TRANS64 P0, [R0+URZ+0xd0], R2 ;  /* 0x0000d002000085a7 */ /* 0x000ea400080010ff */
[----:B--2---:R-:W-:Y:S05]  /*9940*/  @!P0 BRA `(.L_x_183) ;  /* 0xfffffffc00f08947 */ /* 0x004fea000383ffff */
[----:B------:R-:W-:Y:S05]  /*9950*/  BRA `(.L_x_184) ;  /* 0xffffffc000447947 */ /* 0x000fea000383ffff */
.L_x_98:
[----:B-1----:R-:W-:Y:S04]  /*9960*/  MOV R2, UR49 ;  /* 0x0000003100027c02 */ /* 0x002fe80008000f00 */
[----:B------:R1:W2:Y:S03]  /*9970*/  SYNCS.PHASECHK.TRANS64.TRYWAIT P1, [R2+URZ+0x80], R3 ;  /* 0x00008003020075a7 */ /* 0x0002a600080211ff */
[----:B--2---:R-:W-:Y:S05]  /*9980*/  @!P1 NANOSLEEP.SYNCS 0x989680 ;  /* 0x009896800000995d */ /* 0x004fea0003900000 */
[----:B------:R-:W2:Y:S02]  /*9990*/  @!P1 SYNCS.PHASECHK.TRANS64 P1, [R2+URZ+0x80], R3 ;  /* 0x00008003020095a7 */ /* 0x000ea400080210ff */
[----:B--2---:R-:W-:Y:S05]  /*99a0*/  @!P1 BRA `(.L_x_98) ;  /* 0xfffffffc00ec9947 */ /* 0x004fea000383ffff */
[----:B------:R-:W-:Y:S05]  /*99b0*/  BRA `(.L_x_97) ;  /* 0xffffffd000187947 */ /* 0x000fea000383ffff */
.L_x_100:
[----:B-1----:R1:W4:Y:S02]  /*99c0*/  SYNCS.PHASECHK.TRANS64.TRYWAIT P0, [R70+URZ+0xe0], R0 ;  /* 0x0000e000460075a7 */ /* 0x00232400080011ff */
[----:B----4-:R-:W-:Y:S05]  /*99d0*/  @!P0 NANOSLEEP.SYNCS 0x989680 ;  /* 0x009896800000895d */ /* 0x010fea0003900000 */
[----:B------:R-:W4:Y:S02]  /*99e0*/  @!P0 SYNCS.PHASECHK.TRANS64 P0, [R70+URZ+0xe0], R0 ;  /* 0x0000e000460085a7 */ /* 0x000f2400080010ff */
[----:B----4-:R-:W-:Y:S05]  /*99f0*/  @!P0 BRA `(.L_x_100) ;  /* 0xfffffffc00f08947 */ /* 0x010fea000383ffff */
[----:B------:R-:W-:Y:S05]  /*9a00*/  BRA `(.L_x_99) ;  /* 0xffffffd0003c7947 */ /* 0x000fea000383ffff */
.L_x_109:
[----:B---3--:R3:W4:Y:S02]  /*9a10*/  SYNCS.PHASECHK.TRANS64.TRYWAIT P0, [R4+URZ+0x80], R0 ;  /* 0x00008000040075a7 */ /* 0x00872400080011ff */
[----:B----4-:R-:W-:Y:S05]  /*9a20*/  @!P0 NANOSLEEP.SYNCS 0x989680 ;  /* 0x009896800000895d */ /* 0x010fea0003900000 */
[----:B------:R-:W4:Y:S02]  /*9a30*/  @!P0 SYNCS.PHASECHK.TRANS64 P0, [R4+URZ+0x80], R0 ;  /* 0x00008000040085a7 */ /* 0x000f2400080010ff */
[----:B----4-:R-:W-:Y:S05]  /*9a40*/  @!P0 BRA `(.L_x_109) ;  /* 0xfffffffc00f08947 */ /* 0x010fea000383ffff */
[----:B------:R-:W-:Y:S05]  /*9a50*/  BRA `(.L_x_108) ;  /* 0xffffffd800347947 */ /* 0x000fea000383ffff */
.L_x_117:
[----:B-1----:R1:W4:Y:S02]  /*9a60*/  SYNCS.PHASECHK.TRANS64.TRYWAIT P0, [R2+URZ+0x80], R4 ;  /* 0x00008004020075a7 */ /* 0x00232400080011ff */
[----:B----4-:R-:W-:Y:S05]  /*9a70*/  @!P0 NANOSLEEP.SYNCS 0x989680 ;  /* 0x009896800000895d */ /* 0x010fea0003900000 */
[----:B------:R-:W4:Y:S02]  /*9a80*/  @!P0 SYNCS.PHASECHK.TRANS64 P0, [R2+URZ+0x80], R4 ;  /* 0x00008004020085a7 */ /* 0x000f2400080010ff */
[----:B----4-:R-:W-:Y:S05]  /*9a90*/  @!P0 BRA `(.L_x_117) ;  /* 0xfffffffc00f08947 */ /* 0x010fea000383ffff */
[----:B------:R-:W-:Y:S05]  /*9aa0*/  BRA `(.L_x_116) ;  /* 0xffffffe0004c7947 */ /* 0x000fea000383ffff */
.L_x_125:
[----:B---3--:R3:W4:Y:S02]  /*9ab0*/  SYNCS.PHASECHK.TRANS64.TRYWAIT P0, [R3+URZ+0x80], R0 ;  /* 0x00008000030075a7 */ /* 0x00872400080011ff */
[----:B----4-:R-:W-:Y:S05]  /*9ac0*/  @!P0 NANOSLEEP.SYNCS 0x989680 ;  /* 0x009896800000895d */ /* 0x010fea0003900000 */
[----:B------:R-:W4:Y:S02]  /*9ad0*/  @!P0 SYNCS.PHASECHK.TRANS64 P0, [R3+URZ+0x80], R0 ;  /* 0x00008000030085a7 */ /* 0x000f2400080010ff */
[----:B----4-:R-:W-:Y:S05]  /*9ae0*/  @!P0 BRA `(.L_x_125) ;  /* 0xfffffffc00f08947 */ /* 0x010fea000383ffff */
[----:B------:R-:W-:Y:S05]  /*9af0*/  BRA `(.L_x_124) ;  /* 0xffffffe800607947 */ /* 0x000fea000383ffff */
        .weak           $__internal_0_$__cuda_sm10x_tcgen05_guardrail_trap_col_being_dealloced_not_returned_by_alloc
        .type           $__internal_0_$__cuda_sm10x_tcgen05_guardrail_trap_col_being_dealloced_not_returned_by_alloc,@function
        .size           $__internal_0_$__cuda_sm10x_tcgen05_guardrail_trap_col_being_dealloced_not_returned_by_alloc,($__internal_1_$__cuda_sm10x_tcgen05_guardrail_trap_phase_invalid_during_alloc - $__internal_0_$__cuda_sm10x_tcgen05_guardrail_trap_col_being_dealloced_not_returned_by_alloc)
$__internal_0_$__cuda_sm10x_tcgen05_guardrail_trap_col_being_dealloced_not_returned_by_alloc:
[----:B------:R-:W-:Y:S05]  /*9b00*/  BPT.TRAP 0x1 ;  /* 0x000000040000795c */ /* 0x000fea0000300000 */
[----:B------:R-:W-:-:S04]  /*9b10*/  HFMA2 R3, -RZ, RZ, 0, 0 ;  /* 0x00000000ff037431 */ /* 0x000fc800000001ff */
[----:B------:R-:W-:Y:S05]  /*9b20*/  RET.REL.NODEC R2 `(_ZN7cutlass13device_kernelINS_4conv6kernel13ConvUniversalINS1_16ConvProblemShapeILNS1_8OperatorE1ELi3EEENS1_10collective14CollectiveConvINS1_47MainloopSm100TmaUmmaWarpSpecializedImplicitGemmILS5_1ELi8ELi3ELi1ELi2EN4cute5tupleIJNSA_1CILi2EEENSC_ILi1EEESE_EEEEENSB_IJNSC_ILi64EEENSC_ILi128EEENSB_IJSH_EEEEEENS_10bfloat16_tESL_NSA_8TiledMMAINSA_8MMA_AtomIJNSA_20SM100_MMA_F16BF16_SSISL_SL_fLi64ELi128ELNSA_4UMMA5MajorE0ELSQ_1ELNSP_7ScaleInE0ELSR_0EEEEEENSA_6LayoutINSB_IJSE_SE_SE_EEENSB_IJNSC_ILi0EEESW_SW_EEEEENSB_IJNSA_10UnderscoreESZ_SZ_EEEEENS7_6detail27Sm100ImplicitGemmTileTraitsINSA_20SM90_TMA_LOAD_IM2COLENSA_14ComposedLayoutINSA_7SwizzleILi3ELi4ELi3EEENSA_18smem_ptr_flag_bitsILi16EEENSU_INSB_IJNSC_ILi8EEESH_EEENSB_IJSH_SE_EEEEEEEvEENS13_INSA_23SM90_TMA_LOAD_MULTICASTENS15_IS17_S19_NSU_INSB_IJSH_S1A_EEENSB_IJSE_SH_EEEEEEEvEEEENS_8epilogue10collective18CollectiveEpilogueINS1N_23Sm100TmaWarpSpecializedILi4ELi2ELi16ELb1ELb0EEEJSK_NSB_IJNSU_ISH_SE_EENSU_INSC_ILi32EEESE_EEEEESL_NSB_IJNSB_IJllllEEESE_SW_EEESL_S1X_NS1N_6fusion15FusionCallbacksIS1R_NS1Y_17LinearCombinationISL_fSL_fLNS_15FloatRoundStyleE2EEESK_S1V_JEEENSA_5SM1004TMEM4LOAD26SM100_TMEM_LOAD_16dp256b4xES14_NS15_INS16_ILi2ELi4ELi3EEES19_NSU_INSB_IJS1A_S1T_EEENSB_IJS1T_SE_EEEEEEENSA_17SM75_U32x4_LDSM_NENSA_21SM90_TMA_STORE_IM2COLES2C_NSA_17SM90_U32x4_STSM_NENSA_39AutoVectorizingCopyWithAssumedAlignmentILi128EEEEEEvvEEEEvNT_6ParamsE) ;  /* 0xffffff6402347950 */ /* 0x000fea0003c3ffff */
        .weak           $__internal_1_$__cuda_sm10x_tcgen05_guardrail_trap_phase_invalid_during_alloc
        .type           $__internal_1_$__cuda_sm10x_tcgen05_guardrail_trap_phase_invalid_during_alloc,@function
        .size           $__internal_1_$__cuda_sm10x_tcgen05_guardrail_trap_phase_invalid_during_alloc,($__internal_2_$__cuda_sm10x_tcgen05_guardrail_trap_unallocated_columns_being_dealloced - $__internal_1_$__cuda_sm10x_tcgen05_guardrail_trap_phase_invalid_during_alloc)
$__internal_1_$__cuda_sm10x_tcgen05_guardrail_trap_phase_invalid_during_alloc:
[----:B------:R-:W-:Y:S05]  /*9b30*/  BPT.TRAP 0x1 ;  /* 0x000000040000795c */ /* 0x000fea0000300000 */
[----:B------:R-:W-:-:S04]  /*9b40*/  MOV R5, 0x0 ;  /* 0x0000000000057802 */ /* 0x000fc80000000f00 */
[----:B------:R-:W-:Y:S05]  /*9b50*/  RET.REL.NODEC R4 `(_ZN7cutlass13device_kernelINS_4conv6kernel13ConvUniversalINS1_16ConvProblemShapeILNS1_8OperatorE1ELi3EEENS1_10collective14CollectiveConvINS1_47MainloopSm100TmaUmmaWarpSpecializedImplicitGemmILS5_1ELi8ELi3ELi1ELi2EN4cute5tupleIJNSA_1CILi2EEENSC_ILi1EEESE_EEEEENSB_IJNSC_ILi64EEENSC_ILi128EEENSB_IJSH_EEEEEENS_10bfloat16_tESL_NSA_8TiledMMAINSA_8MMA_AtomIJNSA_20SM100_MMA_F16BF16_SSISL_SL_fLi64ELi128ELNSA_4UMMA5MajorE0ELSQ_1ELNSP_7ScaleInE0ELSR_0EEEEEENSA_6LayoutINSB_IJSE_SE_SE_EEENSB_IJNSC_ILi0EEESW_SW_EEEEENSB_IJNSA_10UnderscoreESZ_SZ_EEEEENS7_6detail27Sm100ImplicitGemmTileTraitsINSA_20SM90_TMA_LOAD_IM2COLENSA_14ComposedLayoutINSA_7SwizzleILi3ELi4ELi3EEENSA_18smem_ptr_flag_bitsILi16EEENSU_INSB_IJNSC_ILi8EEESH_EEENSB_IJSH_SE_EEEEEEEvEENS13_INSA_23SM90_TMA_LOAD_MULTICASTENS15_IS17_S19_NSU_INSB_IJSH_S1A_EEENSB_IJSE_SH_EEEEEEEvEEEENS_8epilogue10collective18CollectiveEpilogueINS1N_23Sm100TmaWarpSpecializedILi4ELi2ELi16ELb1ELb0EEEJSK_NSB_IJNSU_ISH_SE_EENSU_INSC_ILi32EEESE_EEEEESL_NSB_IJNSB_IJllllEEESE_SW_EEESL_S1X_NS1N_6fusion15FusionCallbacksIS1R_NS1Y_17LinearCombinationISL_fSL_fLNS_15FloatRoundStyleE2EEESK_S1V_JEEENSA_5SM1004TMEM4LOAD26SM100_TMEM_LOAD_16dp256b4xES14_NS15_INS16_ILi2ELi4ELi3EEES19_NSU_INSB_IJS1A_S1T_EEENSB_IJS1T_SE_EEEEEEENSA_17SM75_U32x4_LDSM_NENSA_21SM90_TMA_STORE_IM2COLES2C_NSA_17SM90_U32x4_STSM_NENSA_39AutoVectorizingCopyWithAssumedAlignmentILi128EEEEEEvvEEEEvNT_6ParamsE) ;  /* 0xffffff6404287950 */ /* 0x000fea0003c3ffff */
        .weak           $__internal_2_$__cuda_sm10x_tcgen05_guardrail_trap_unallocated_columns_being_dealloced
        .type           $__internal_2_$__cuda_sm10x_tcgen05_guardrail_trap_unallocated_columns_being_dealloced,@function
        .size           $__internal_2_$__cuda_sm10x_tcgen05_guardrail_trap_unallocated_columns_being_dealloced,(.L_x_186 - $__internal_2_$__cuda_sm10x_tcgen05_guardrail_trap_unallocated_columns_being_dealloced)
$__internal_2_$__cuda_sm10x_tcgen05_guardrail_trap_unallocated_columns_being_dealloced:
[----:B------:R-:W-:Y:S05]  /*9b60*/  BPT.TRAP 0x1 ;  /* 0x000000040000795c */ /* 0x000fea0000300000 */
[----:B------:R-:W-:-:S04]  /*9b70*/  HFMA2 R3, -RZ, RZ, 0, 0 ;  /* 0x00000000ff037431 */ /* 0x000fc800000001ff */
[----:B------:R-:W-:Y:S05]  /*9b80*/  RET.REL.NODEC R2 `(_ZN7cutlass13device_kernelINS_4conv6kernel13ConvUniversalINS1_16ConvProblemShapeILNS1_8OperatorE1ELi3EEENS1_10collective14CollectiveConvINS1_47MainloopSm100TmaUmmaWarpSpecializedImplicitGemmILS5_1ELi8ELi3ELi1ELi2EN4cute5tupleIJNSA_1CILi2EEENSC_ILi1EEESE_EEEEENSB_IJNSC_ILi64EEENSC_ILi128EEENSB_IJSH_EEEEEENS_10bfloat16_tESL_NSA_8TiledMMAINSA_8MMA_AtomIJNSA_20SM100_MMA_F16BF16_SSISL_SL_fLi64ELi128ELNSA_4UMMA5MajorE0ELSQ_1ELNSP_7ScaleInE0ELSR_0EEEEEENSA_6LayoutINSB_IJSE_SE_SE_EEENSB_IJNSC_ILi0EEESW_SW_EEEEENSB_IJNSA_10UnderscoreESZ_SZ_EEEEENS7_6detail27Sm100ImplicitGemmTileTraitsINSA_20SM90_TMA_LOAD_IM2COLENSA_14ComposedLayoutINSA_7SwizzleILi3ELi4ELi3EEENSA_18smem_ptr_flag_bitsILi16EEENSU_INSB_IJNSC_ILi8EEESH_EEENSB_IJSH_SE_EEEEEEEvEENS13_INSA_23SM90_TMA_LOAD_MULTICASTENS15_IS17_S19_NSU_INSB_IJSH_S1A_EEENSB_IJSE_SH_EEEEEEEvEEEENS_8epilogue10collective18CollectiveEpilogueINS1N_23Sm100TmaWarpSpecializedILi4ELi2ELi16ELb1ELb0EEEJSK_NSB_IJNSU_ISH_SE_EENSU_INSC_ILi32EEESE_EEEEESL_NSB_IJNSB_IJllllEEESE_SW_EEESL_S1X_NS1N_6fusion15FusionCallbacksIS1R_NS1Y_17LinearCombinationISL_fSL_fLNS_15FloatRoundStyleE2EEESK_S1V_JEEENSA_5SM1004TMEM4LOAD26SM100_TMEM_LOAD_16dp256b4xES14_NS15_INS16_ILi2ELi4ELi3EEES19_NSU_INSB_IJS1A_S1T_EEENSB_IJS1T_SE_EEEEEEENSA_17SM75_U32x4_LDSM_NENSA_21SM90_TMA_STORE_IM2COLES2C_NSA_17SM90_U32x4_STSM_NENSA_39AutoVectorizingCopyWithAssumedAlignmentILi128EEEEEEvvEEEEvNT_6ParamsE) ;  /* 0xffffff64021c7950 */ /* 0x000fea0003c3ffff */
.L_x_185:
[----:B------:R-:W-:-:S00]  /*9b90*/  BRA `(.L_x_185) ;  /* 0xfffffffc00fc7947 */ /* 0x000fc0000383ffff */
[----:B------:R-:W-:-:S00]  /*9ba0*/  NOP ;  /* 0x0000000000007918 */ /* 0x000fc00000000000 */
        /* <DEDUP_REMOVED lines=13> */
.L_x_186:


//--------------------- .nv.global.init           --------------------------
	.section	.nv.global.init,"aw",@progbits
.nv.global.init:
	.type		$str$29,@object
	.size		$str$29,($str$30 - $str$29)
$str$29:
        /*0000*/ 	.byte	0x28, 0x61, 0x64, 0x64, 0x72, 0x65, 0x73, 0x73, 0x20, 0x26, 0x20, 0x6d, 0x61, 0x73, 0x6b, 0x29
        /*0010*/ 	.byte	0x20, 0x3d, 0x3d, 0x20, 0x30, 0x00
	.type		$str$30,@object
	.size		$str$30,($str$28 - $str$30)
$str$30:
        /*0016*/ 	.byte	0x2f, 0x74, 0x6d, 0x70, 0x2f, 0x63, 0x75, 0x74, 0x6c, 0x61, 0x73, 0x73, 0x5f, 0x73, 0x77, 0x65
        /*0026*/ 	.byte	0x65, 0x70, 0x5f, 0x73, 0x72, 0x63, 0x2f, 0x69, 0x6e, 0x63, 0x6c, 0x75, 0x64, 0x65, 0x2f, 0x63
        /*0036*/ 	.byte	0x75, 0x74, 0x65, 0x2f, 0x70, 0x6f, 0x69, 0x6e, 0x74, 0x65, 0x72, 0x5f, 0x66, 0x6c, 0x61, 0x67
        /*0046*/ 	.byte	0x67, 0x65, 0x64, 0x2e, 0x68, 0x70, 0x70, 0x00
	.type		$str$28,@object
	.size		$str$28,($str$27 - $str$28)
$str$28:
        /*004e*/ 	.byte	0x2f, 0x74, 0x6d, 0x70, 0x2f, 0x63, 0x75, 0x74, 0x6c, 0x61, 0x73, 0x73, 0x5f, 0x73, 0x77, 0x65
        /*005e*/ 	.byte	0x65, 0x70, 0x5f, 0x73, 0x72, 0x63, 0x2f, 0x69, 0x6e, 0x63, 0x6c, 0x75, 0x64, 0x65, 0x2f, 0x63
        /*006e*/ 	.byte	0x75, 0x74, 0x65, 0x2f, 0x61, 0x74, 0x6f, 0x6d, 0x2f, 0x63, 0x6f, 0x70, 0x79, 0x5f, 0x74, 0x72
        /*007e*/ 	.byte	0x61, 0x69, 0x74, 0x73, 0x5f, 0x73, 0x6d, 0x31, 0x30, 0x30, 0x2e, 0x68, 0x70, 0x70, 0x00
	.type		$str$27,@object
	.size		$str$27,(__unnamed_1 - $str$27)
$str$27:
        /*008d*/ 	.byte	0x28, 0x28, 0x75, 0x69, 0x6e, 0x74, 0x33, 0x32, 0x5f, 0x74, 0x28, 0x74, 0x68, 0x72, 0x65, 0x61
        /*009d*/ 	.byte	0x64, 0x49, 0x64, 0x78, 0x2e, 0x78, 0x29, 0x20, 0x2f, 0x20, 0x33, 0x32, 0x29, 0x20, 0x25, 0x20
        /*00ad*/ 	.byte	0x34, 0x29, 0x20, 0x3d, 0x3d, 0x20, 0x28, 0x28, 0x28, 0x74, 0x6d, 0x65, 0x6d, 0x5f, 0x61, 0x64
        /*00bd*/ 	.byte	0x64, 0x72, 0x20, 0x3e, 0x3e, 0x20, 0x31, 0x36, 0x29, 0x20, 0x2f, 0x20, 0x33, 0x32, 0x29, 0x20
        /*00cd*/ 	.byte	0x25, 0x20, 0x34, 0x29, 0x00
	.type		__unnamed_1,@object
	.size		__unnamed_1,(__unnamed_2 - __unnamed_1)
__unnamed_1:
        /*00d2*/ 	.byte	0x61, 0x75, 0x74, 0x6f, 0x20, 0x63, 0x75, 0x74, 0x65, 0x3a, 0x3a, 0x61, 0x73, 0x5f, 0x70, 0x6f
        /* <DEDUP_REMOVED lines=24> */
        /*0262*/ 	.byte	0x30, 0x34, 0x38, 0x3e, 0x3e, 0x3e, 0x3e, 0x5d, 0x00
	.type		__unnamed_2,@object
	.size		__unnamed_2,(.L_2 - __unnamed_2)
__unnamed_2:
        /* <DEDUP_REMOVED lines=45> */
        /*053b*/ 	.byte	0x3e, 0x3e, 0x3e, 0x5d, 0x00
.L_2:


//--------------------- .nv.shared._ZN7cutlass13device_kernelINS_4conv6kernel13ConvUniversalINS1_16ConvProblemShapeILNS1_8OperatorE1ELi3EEENS1_10collective14CollectiveConvINS1_47MainloopSm100TmaUmmaWarpSpecializedImplicitGemmILS5_1ELi8ELi3ELi1ELi2EN4cute5tupleIJNSA_1CILi2EEENSC_ILi1EEESE_EEEEENSB_IJNSC_ILi64EEENSC_ILi128EEENSB_IJSH_EEEEEENS_10bfloat16_tESL_NSA_8TiledMMAINSA_8MMA_AtomIJNSA_20SM100_MMA_F16BF16_SSISL_SL_fLi64ELi128ELNSA_4UMMA5MajorE0ELSQ_1ELNSP_7ScaleInE0ELSR_0EEEEEENSA_6LayoutINSB_IJSE_SE_SE_EEENSB_IJNSC_ILi0EEESW_SW_EEEEENSB_IJNSA_10UnderscoreESZ_SZ_EEEEENS7_6detail27Sm100ImplicitGemmTileTraitsINSA_20SM90_TMA_LOAD_IM2COLENSA_14ComposedLayoutINSA_7SwizzleILi3ELi4ELi3EEENSA_18smem_ptr_flag_bitsILi16EEENSU_INSB_IJNSC_ILi8EEESH_EEENSB_IJSH_SE_EEEEEEEvEENS13_INSA_23SM90_TMA_LOAD_MULTICASTENS15_IS17_S19_NSU_INSB_IJSH_S1A_EEENSB_IJSE_SH_EEEEEEEvEEEENS_8epilogue10collective18CollectiveEpilogueINS1N_23Sm100TmaWarpSpecializedILi4ELi2ELi16ELb1ELb0EEEJSK_NSB_IJNSU_ISH_SE_EENSU_INSC_ILi32EEESE_EEEEESL_NSB_IJNSB_IJllllEEESE_SW_EEESL_S1X_NS1N_6fusion15FusionCallbacksIS1R_NS1Y_17LinearCombinationISL_fSL_fLNS_15FloatRoundStyleE2EEESK_S1V_JEEENSA_5SM1004TMEM4LOAD26SM100_TMEM_LOAD_16dp256b4xES14_NS15_INS16_ILi2ELi4ELi3EEES19_NSU_INSB_IJS1A_S1T_EEENSB_IJS1T_SE_EEEEEEENSA_17SM75_U32x4_LDSM_NENSA_21SM90_TMA_STORE_IM2COLES2C_NSA_17SM90_U32x4_STSM_NENSA_39AutoVectorizingCopyWithAssumedAlignmentILi128EEEEEEvvEEEEvNT_6ParamsE --------------------------
	.section	.nv.shared._ZN7cutlass13device_kernelINS_4conv6kernel13ConvUniversalINS1_16ConvProblemShapeILNS1_8OperatorE1ELi3EEENS1_10collective14CollectiveConvINS1_47MainloopSm100TmaUmmaWarpSpecializedImplicitGemmILS5_1ELi8ELi3ELi1ELi2EN4cute5tupleIJNSA_1CILi2EEENSC_ILi1EEESE_EEEEENSB_IJNSC_ILi64EEENSC_ILi128EEENSB_IJSH_EEEEEENS_10bfloat16_tESL_NSA_8TiledMMAINSA_8MMA_AtomIJNSA_20SM100_MMA_F16BF16_SSISL_SL_fLi64ELi128ELNSA_4UMMA5MajorE0ELSQ_1ELNSP_7ScaleInE0ELSR_0EEEEEENSA_6LayoutINSB_IJSE_SE_SE_EEENSB_IJNSC_ILi0EEESW_SW_EEEEENSB_IJNSA_10UnderscoreESZ_SZ_EEEEENS7_6detail27Sm100ImplicitGemmTileTraitsINSA_20SM90_TMA_LOAD_IM2COLENSA_14ComposedLayoutINSA_7SwizzleILi3ELi4ELi3EEENSA_18smem_ptr_flag_bitsILi16EEENSU_INSB_IJNSC_ILi8EEESH_EEENSB_IJSH_SE_EEEEEEEvEENS13_INSA_23SM90_TMA_LOAD_MULTICASTENS15_IS17_S19_NSU_INSB_IJSH_S1A_EEENSB_IJSE_SH_EEEEEEEvEEEENS_8epilogue10collective18CollectiveEpilogueINS1N_23Sm100TmaWarpSpecializedILi4ELi2ELi16ELb1ELb0EEEJSK_NSB_IJNSU_ISH_SE_EENSU_INSC_ILi32EEESE_EEEEESL_NSB_IJNSB_IJllllEEESE_SW_EEESL_S1X_NS1N_6fusion15FusionCallbacksIS1R_NS1Y_17LinearCombinationISL_fSL_fLNS_15FloatRoundStyleE2EEESK_S1V_JEEENSA_5SM1004TMEM4LOAD26SM100_TMEM_LOAD_16dp256b4xES14_NS15_INS16_ILi2ELi4ELi3EEES19_NSU_INSB_IJS1A_S1T_EEENSB_IJS1T_SE_EEEEEEENSA_17SM75_U32x4_LDSM_NENSA_21SM90_TMA_STORE_IM2COLES2C_NSA_17SM90_U32x4_STSM_NENSA_39AutoVectorizingCopyWithAssumedAlignmentILi128EEEEEEvvEEEEvNT_6ParamsE,"aw",@nobits
	.sectionflags	@""
	.align	16
	.zero		1024


//--------------------- .nv.shared.reserved.0     --------------------------
	.section	.nv.shared.reserved.0,"aw",@nobits
	.weak		__nv_reservedSMEM_offset_0_alias
	.size		__nv_reservedSMEM_offset_0_alias, 0, 64
	.other		__nv_reservedSMEM_offset_0_alias,@"STO_CUDA_RESERVED_SHARED STV_DEFAULT"
__nv_reservedSMEM_offset_0_alias:
	.zero		0
.nv.shared.reserved.0:
	.zero		64
	.weak		__nv_reservedSMEM_tcgen05_partition
	.type		__nv_reservedSMEM_tcgen05_partition,@object
	.size		__nv_reservedSMEM_tcgen05_partition,(.L_0 - __nv_reservedSMEM_tcgen05_partition)
__nv_reservedSMEM_tcgen05_partition:
	.zero		32
.L_0:


//--------------------- .nv.global                --------------------------
	.section	.nv.global,"aw",@nobits
.nv.global:
	.type		_ZN39_INTERNAL_9b6025ca_4_k_cu_10c2f476_32984cute1_E,@object
	.size		_ZN39_INTERNAL_9b6025ca_4_k_cu_10c2f476_32984cute1_E,(_ZN39_INTERNAL_9b6025ca_4_k_cu_10c2f476_32984cuda3std3__45__cpo6cbeginE - _ZN39_INTERNAL_9b6025ca_4_k_cu_10c2f476_32984cute1_E)
_ZN39_INTERNAL_9b6025ca_4_k_cu_10c2f476_32984cute1_E:
	.zero		1
	.type		_ZN39_INTERNAL_9b6025ca_4_k_cu_10c2f476_32984cuda3std3__45__cpo6cbeginE,@object
	.size		_ZN39_INTERNAL_9b6025ca_4_k_cu_10c2f476_32984cuda3std3__45__cpo6cbeginE,(_ZN39_INTERNAL_9b6025ca_4_k_cu_10c2f476_32984cuda3std3__48in_placeE - _ZN39_INTERNAL_9b6025ca_4_k_cu_10c2f476_32984cuda3std3__45__cpo6cbeginE)
_ZN39_INTERNAL_9b6025ca_4_k_cu_10c2f476_32984cuda3std3__45__cpo6cbeginE:
	.zero		1
	.type		_ZN39_INTERNAL_9b6025ca_4_k_cu_10c2f476_32984cuda3std3__48in_placeE,@object
	.size		_ZN39_INTERNAL_9b6025ca_4_k_cu_10c2f476_32984cuda3std3__48in_placeE,(_ZN39_INTERNAL_9b6025ca_4_k_cu_10c2f476_32984cuda3std6ranges3__45__cpo9iter_moveE - _ZN39_INTERNAL_9b6025ca_4_k_cu_10c2f476_32984cuda3std3__48in_placeE)
_ZN39_INTERNAL_9b6025ca_4_k_cu_10c2f476_32984cuda3std3__48in_placeE:
	.zero		1
	.type		_ZN39_INTERNAL_9b6025ca_4_k_cu_10c2f476_32984cuda3std6ranges3__45__cpo9iter_moveE,@object
	.size		_ZN39_INTERNAL_9b6025ca_4_k_cu_10c2f476_32984cuda3std6ranges3__45__cpo9iter_moveE,(_ZN39_INTERNAL_9b6025ca_4_k_cu_10c2f476_32984cuda3std3__45__cpo5beginE - _ZN39_INTERNAL_9b6025ca_4_k_cu_10c2f476_32984cuda3std6ranges3__45__cpo9iter_moveE)
_ZN39_INTERNAL_9b6025ca_4_k_cu_10c2f476_32984cuda3std6ranges3__45__cpo9iter_moveE:
	.zero		1
	.type		_ZN39_INTERNAL_9b6025ca_4_k_cu_10c2f476_32984cuda3std3__45__cpo5beginE,@object
	.size		_ZN39_INTERNAL_9b6025ca_4_k_cu_10c2f476_32984cuda3std3__45__cpo5beginE,(_ZN39_INTERNAL_9b6025ca_4_k_cu_10c2f476_32984cuda3std3__441_GLOBAL__N__9b6025ca_4_k_cu_10c2f476_32986ignoreE - _ZN39_INTERNAL_9b6025ca_4_k_cu_10c2f476_32984cuda3std3__45__cpo5beginE)
_ZN39_INTERNAL_9b6025ca_4_k_cu_10c2f476_32984cuda3std3__45__cpo5beginE:
	.zero		1
	.type		_ZN39_INTERNAL_9b6025ca_4_k_cu_10c2f476_32984cuda3std3__441_GLOBAL__N__9b6025ca_4_k_cu_10c2f476_32986ignoreE,@object
	.size		_ZN39_INTERNAL_9b6025ca_4_k_cu_10c2f476_32984cuda3std3__441_GLOBAL__N__9b6025ca_4_k_cu_10c2f476_32986ignoreE,(_ZN39_INTERNAL_9b6025ca_4_k_cu_10c2f476_32984cute7productE - _ZN39_INTERNAL_9b6025ca_4_k_cu_10c2f476_32984cuda3std3__441_GLOBAL__N__9b6025ca_4_k_cu_10c2f476_32986ignoreE)
_ZN39_INTERNAL_9b6025ca_4_k_cu_10c2f476_32984cuda3std3__441_GLOBAL__N__9b6025ca_4_k_cu_10c2f476_32986ignoreE:
	.zero		1
	.type		_ZN39_INTERNAL_9b6025ca_4_k_cu_10c2f476_32984cute7productE,@object
	.size		_ZN39_INTERNAL_9b6025ca_4_k_cu_10c2f476_32984cute7productE,(_ZN39_INTERNAL_9b6025ca_4_k_cu_10c2f476_32984cuda3std3__45__cpo3endE - _ZN39_INTERNAL_9b6025ca_4_k_cu_10c2f476_32984cute7productE)
_ZN39_INTERNAL_9b6025ca_4_k_cu_10c2f476_32984cute7productE:
	.zero		1
	.type		_ZN39_INTERNAL_9b6025ca_4_k_cu_10c2f476_32984cuda3std3__45__cpo3endE,@object
	.size		_ZN39_INTERNAL_9b6025ca_4_k_cu_10c2f476_32984cuda3std3__45__cpo3endE,(_ZN39_INTERNAL_9b6025ca_4_k_cu_10c2f476_32984cuda3std3__419piecewise_constructE - _ZN39_INTERNAL_9b6025ca_4_k_cu_10c2f476_32984cuda3std3__45__cpo3endE)
_ZN39_INTERNAL_9b6025ca_4_k_cu_10c2f476_32984cuda3std3__45__cpo3endE:
	.zero		1
	.type		_ZN39_INTERNAL_9b6025ca_4_k_cu_10c2f476_32984cuda3std3__419piecewise_constructE,@object
	.size		_ZN39_INTERNAL_9b6025ca_4_k_cu_10c2f476_32984cuda3std3__419piecewise_constructE,(_ZN39_INTERNAL_9b6025ca_4_k_cu_10c2f476_32984cuda3std3__45__cpo4cendE - _ZN39_INTERNAL_9b6025ca_4_k_cu_10c2f476_32984cuda3std3__419piecewise_constructE)
_ZN39_INTERNAL_9b6025ca_4_k_cu_10c2f476_32984cuda3std3__419piecewise_constructE:
	.zero		1
	.type		_ZN39_INTERNAL_9b6025ca_4_k_cu_10c2f476_32984cuda3std3__45__cpo4cendE,@object
	.size		_ZN39_INTERNAL_9b6025ca_4_k_cu_10c2f476_32984cuda3std3__45__cpo4cendE,(_ZN39_INTERNAL_9b6025ca_4_k_cu_10c2f476_32984cuda3std6ranges3__45__cpo4swapE - _ZN39_INTERNAL_9b6025ca_4_k_cu_10c2f476_32984cuda3std3__45__cpo4cendE)
_ZN39_INTERNAL_9b6025ca_4_k_cu_10c2f476_32984cuda3std3__45__cpo4cendE:
	.zero		1
	.type		_ZN39_INTERNAL_9b6025ca_4_k_cu_10c2f476_32984cuda3std6ranges3__45__cpo4swapE,@object
	.size		_ZN39_INTERNAL_9b6025ca_4_k_cu_10c2f476_32984cuda3std6ranges3__45__cpo4swapE,(.L_10 - _ZN39_INTERNAL_9b6025ca_4_k_cu_10c2f476_32984cuda3std6ranges3__45__cpo4swapE)
_ZN39_INTERNAL_9b6025ca_4_k_cu_10c2f476_32984cuda3std6ranges3__45__cpo4swapE:
	.zero		1
.L_10:


//--------------------- .nv.constant0._ZN7cutlass13device_kernelINS_4conv6kernel13ConvUniversalINS1_16ConvProblemShapeILNS1_8OperatorE1ELi3EEENS1_10collective14CollectiveConvINS1_47MainloopSm100TmaUmmaWarpSpecializedImplicitGemmILS5_1ELi8ELi3ELi1ELi2EN4cute5tupleIJNSA_1CILi2EEENSC_ILi1EEESE_EEEEENSB_IJNSC_ILi64EEENSC_ILi128EEENSB_IJSH_EEEEEENS_10bfloat16_tESL_NSA_8TiledMMAINSA_8MMA_AtomIJNSA_20SM100_MMA_F16BF16_SSISL_SL_fLi64ELi128ELNSA_4UMMA5MajorE0ELSQ_1ELNSP_7ScaleInE0ELSR_0EEEEEENSA_6LayoutINSB_IJSE_SE_SE_EEENSB_IJNSC_ILi0EEESW_SW_EEEEENSB_IJNSA_10UnderscoreESZ_SZ_EEEEENS7_6detail27Sm100ImplicitGemmTileTraitsINSA_20SM90_TMA_LOAD_IM2COLENSA_14ComposedLayoutINSA_7SwizzleILi3ELi4ELi3EEENSA_18smem_ptr_flag_bitsILi16EEENSU_INSB_IJNSC_ILi8EEESH_EEENSB_IJSH_SE_EEEEEEEvEENS13_INSA_23SM90_TMA_LOAD_MULTICASTENS15_IS17_S19_NSU_INSB_IJSH_S1A_EEENSB_IJSE_SH_EEEEEEEvEEEENS_8epilogue10collective18CollectiveEpilogueINS1N_23Sm100TmaWarpSpecializedILi4ELi2ELi16ELb1ELb0EEEJSK_NSB_IJNSU_ISH_SE_EENSU_INSC_ILi32EEESE_EEEEESL_NSB_IJNSB_IJllllEEESE_SW_EEESL_S1X_NS1N_6fusion15FusionCallbacksIS1R_NS1Y_17LinearCombinationISL_fSL_fLNS_15FloatRoundStyleE2EEESK_S1V_JEEENSA_5SM1004TMEM4LOAD26SM100_TMEM_LOAD_16dp256b4xES14_NS15_INS16_ILi2ELi4ELi3EEES19_NSU_INSB_IJS1A_S1T_EEENSB_IJS1T_SE_EEEEEEENSA_17SM75_U32x4_LDSM_NENSA_21SM90_TMA_STORE_IM2COLES2C_NSA_17SM90_U32x4_STSM_NENSA_39AutoVectorizingCopyWithAssumedAlignmentILi128EEEEEEvvEEEEvNT_6ParamsE --------------------------
	.section	.nv.constant0._ZN7cutlass13device_kernelINS_4conv6kernel13ConvUniversalINS1_16ConvProblemShapeILNS1_8OperatorE1ELi3EEENS1_10collective14CollectiveConvINS1_47MainloopSm100TmaUmmaWarpSpecializedImplicitGemmILS5_1ELi8ELi3ELi1ELi2EN4cute5tupleIJNSA_1CILi2EEENSC_ILi1EEESE_EEEEENSB_IJNSC_ILi64EEENSC_ILi128EEENSB_IJSH_EEEEEENS_10bfloat16_tESL_NSA_8TiledMMAINSA_8MMA_AtomIJNSA_20SM100_MMA_F16BF16_SSISL_SL_fLi64ELi128ELNSA_4UMMA5MajorE0ELSQ_1ELNSP_7ScaleInE0ELSR_0EEEEEENSA_6LayoutINSB_IJSE_SE_SE_EEENSB_IJNSC_ILi0EEESW_SW_EEEEENSB_IJNSA_10UnderscoreESZ_SZ_EEEEENS7_6detail27Sm100ImplicitGemmTileTraitsINSA_20SM90_TMA_LOAD_IM2COLENSA_14ComposedLayoutINSA_7SwizzleILi3ELi4ELi3EEENSA_18smem_ptr_flag_bitsILi16EEENSU_INSB_IJNSC_ILi8EEESH_EEENSB_IJSH_SE_EEEEEEEvEENS13_INSA_23SM90_TMA_LOAD_MULTICASTENS15_IS17_S19_NSU_INSB_IJSH_S1A_EEENSB_IJSE_SH_EEEEEEEvEEEENS_8epilogue10collective18CollectiveEpilogueINS1N_23Sm100TmaWarpSpecializedILi4ELi2ELi16ELb1ELb0EEEJSK_NSB_IJNSU_ISH_SE_EENSU_INSC_ILi32EEESE_EEEEESL_NSB_IJNSB_IJllllEEESE_SW_EEESL_S1X_NS1N_6fusion15FusionCallbacksIS1R_NS1Y_17LinearCombinationISL_fSL_fLNS_15FloatRoundStyleE2EEESK_S1V_JEEENSA_5SM1004TMEM4LOAD26SM100_TMEM_LOAD_16dp256b4xES14_NS15_INS16_ILi2ELi4ELi3EEES19_NSU_INSB_IJS1A_S1T_EEENSB_IJS1T_SE_EEEEEEENSA_17SM75_U32x4_LDSM_NENSA_21SM90_TMA_STORE_IM2COLES2C_NSA_17SM90_U32x4_STSM_NENSA_39AutoVectorizingCopyWithAssumedAlignmentILi128EEEEEEvvEEEEvNT_6ParamsE,"a",@progbits
	.sectionflags	@""
	.align	4
.nv.constant0._ZN7cutlass13device_kernelINS_4conv6kernel13ConvUniversalINS1_16ConvProblemShapeILNS1_8OperatorE1ELi3EEENS1_10collective14CollectiveConvINS1_47MainloopSm100TmaUmmaWarpSpecializedImplicitGemmILS5_1ELi8ELi3ELi1ELi2EN4cute5tupleIJNSA_1CILi2EEENSC_ILi1EEESE_EEEEENSB_IJNSC_ILi64EEENSC_ILi128EEENSB_IJSH_EEEEEENS_10bfloat16_tESL_NSA_8TiledMMAINSA_8MMA_AtomIJNSA_20SM100_MMA_F16BF16_SSISL_SL_fLi64ELi128ELNSA_4UMMA5MajorE0ELSQ_1ELNSP_7ScaleInE0ELSR_0EEEEEENSA_6LayoutINSB_IJSE_SE_SE_EEENSB_IJNSC_ILi0EEESW_SW_EEEEENSB_IJNSA_10UnderscoreESZ_SZ_EEEEENS7_6detail27Sm100ImplicitGemmTileTraitsINSA_20SM90_TMA_LOAD_IM2COLENSA_14ComposedLayoutINSA_7SwizzleILi3ELi4ELi3EEENSA_18smem_ptr_flag_bitsILi16EEENSU_INSB_IJNSC_ILi8EEESH_EEENSB_IJSH_SE_EEEEEEEvEENS13_INSA_23SM90_TMA_LOAD_MULTICASTENS15_IS17_S19_NSU_INSB_IJSH_S1A_EEENSB_IJSE_SH_EEEEEEEvEEEENS_8epilogue10collective18CollectiveEpilogueINS1N_23Sm100TmaWarpSpecializedILi4ELi2ELi16ELb1ELb0EEEJSK_NSB_IJNSU_ISH_SE_EENSU_INSC_ILi32EEESE_EEEEESL_NSB_IJNSB_IJllllEEESE_SW_EEESL_S1X_NS1N_6fusion15FusionCallbacksIS1R_NS1Y_17LinearCombinationISL_fSL_fLNS_15FloatRoundStyleE2EEESK_S1V_JEEENSA_5SM1004TMEM4LOAD26SM100_TMEM_LOAD_16dp256b4xES14_NS15_INS16_ILi2ELi4ELi3EEES19_NSU_INSB_IJS1A_S1T_EEENSB_IJS1T_SE_EEEEEEENSA_17SM75_U32x4_LDSM_NENSA_21SM90_TMA_STORE_IM2COLES2C_NSA_17SM90_U32x4_STSM_NENSA_39AutoVectorizingCopyWithAssumedAlignmentILi128EEEEEEvvEEEEvNT_6ParamsE:
	.zero		3200


//--------------------- SYMBOLS --------------------------

	.type		.nv.reservedSmem.offset0,@object
	.size		.nv.reservedSmem.offset0,0x4
	.type		.nv.reservedSmem.cap,@object
	.size		.nv.reservedSmem.cap,0x4
	.type		__assertfail,@function
